	.headerflags	@"EF_CUDA_TEXMODE_UNIFIED EF_CUDA_64BIT_ADDRESS EF_CUDA_SM86 EF_CUDA_VIRTUAL_SM(EF_CUDA_SM86)"
	.elftype	@"ET_EXEC"


//--------------------- .nv.info                  --------------------------
	.section	.nv.info,"",@"SHT_CUDA_INFO"
	.align	4


	//----- nvinfo : EIATTR_REGCOUNT
	.align		4
        /*0000*/ 	.byte	0x04, 0x2f
        /*0002*/ 	.short	(.L_2 - .L_1)
	.align		4
.L_1:
        /*0004*/ 	.word	index@(triton_red_fused__to_copy_add_amax_amin_cat_clamp_mul_reciprocal_7)
        /*0008*/ 	.word	0x00000038


	//----- nvinfo : EIATTR_MIN_STACK_SIZE
	.align		4
.L_2:
        /*000c*/ 	.byte	0x04, 0x12
        /*000e*/ 	.short	(.L_4 - .L_3)
	.align		4
.L_3:
        /*0010*/ 	.word	index@(triton_red_fused__to_copy_add_amax_amin_cat_clamp_mul_reciprocal_7)
        /*0014*/ 	.word	0x00000000


	//----- nvinfo : EIATTR_FRAME_SIZE
	.align		4
.L_4:
        /*0018*/ 	.byte	0x04, 0x11
        /*001a*/ 	.short	(.L_6 - .L_5)
	.align		4
.L_5:
        /*001c*/ 	.word	index@(triton_red_fused__to_copy_add_amax_amin_cat_clamp_mul_reciprocal_7)
        /*0020*/ 	.word	0x00000000


	//----- nvinfo : EIATTR_MIN_STACK_SIZE
	.align		4
.L_6:
        /*0024*/ 	.byte	0x04, 0x12
        /*0026*/ 	.short	(.L_8 - .L_7)
	.align		4
.L_7:
        /*0028*/ 	.word	index@(triton_red_fused__to_copy_add_amax_amin_cat_clamp_mul_reciprocal_7)
        /*002c*/ 	.word	0x00000000
.L_8:


//--------------------- .nv.info.triton_red_fused__to_copy_add_amax_amin_cat_clamp_mul_reciprocal_7 --------------------------
	.section	.nv.info.triton_red_fused__to_copy_add_amax_amin_cat_clamp_mul_reciprocal_7,"",@"SHT_CUDA_INFO"
	.sectionflags	@""
	.align	4


	//----- nvinfo : EIATTR_CUDA_API_VERSION
	.align		4
        /*0000*/ 	.byte	0x04, 0x37
        /*0002*/ 	.short	(.L_10 - .L_9)
.L_9:
        /*0004*/ 	.word	0x0000007c


	//----- nvinfo : EIATTR_SW2861232_WAR
	.align		4
.L_10:
        /*0008*/ 	.byte	0x01, 0x35
	.zero		2


	//----- nvinfo : EIATTR_PARAM_CBANK
	.align		4
        /*000c*/ 	.byte	0x04, 0x0a
        /*000e*/ 	.short	(.L_12 - .L_11)
	.align		4
.L_11:
        /*0010*/ 	.word	index@(.nv.constant0.triton_red_fused__to_copy_add_amax_amin_cat_clamp_mul_reciprocal_7)
        /*0014*/ 	.short	0x0160
        /*0016*/ 	.short	0x0038


	//----- nvinfo : EIATTR_CBANK_PARAM_SIZE
	.align		4
.L_12:
        /*0018*/ 	.byte	0x03, 0x19
        /*001a*/ 	.short	0x0038


	//----- nvinfo : EIATTR_KPARAM_INFO
	.align		4
        /*001c*/ 	.byte	0x04, 0x17
        /*001e*/ 	.short	(.L_14 - .L_13)
.L_13:
        /*0020*/ 	.word	0x00000000
        /*0024*/ 	.short	0x0007
        /*0026*/ 	.short	0x0030
        /*0028*/ 	.byte	0x00, 0xf4, 0x21, 0x00


	//----- nvinfo : EIATTR_KPARAM_INFO
	.align		4
.L_14:
        /*002c*/ 	.byte	0x04, 0x17
        /*002e*/ 	.short	(.L_16 - .L_15)
.L_15:
        /*0030*/ 	.word	0x00000000
        /*0034*/ 	.short	0x0006
        /*0036*/ 	.short	0x002c
        /*0038*/ 	.byte	0x00, 0xf0, 0x11, 0x00


	//----- nvinfo : EIATTR_KPARAM_INFO
	.align		4
.L_16:
        /*003c*/ 	.byte	0x04, 0x17
        /*003e*/ 	.short	(.L_18 - .L_17)
.L_17:
        /*0040*/ 	.word	0x00000000
        /*0044*/ 	.short	0x0005
        /*0046*/ 	.short	0x0028
        /*0048*/ 	.byte	0x00, 0xf0, 0x11, 0x00


	//----- nvinfo : EIATTR_KPARAM_INFO
	.align		4
.L_18:
        /*004c*/ 	.byte	0x04, 0x17
        /*004e*/ 	.short	(.L_20 - .L_19)
.L_19:
        /*0050*/ 	.word	0x00000000
        /*0054*/ 	.short	0x0004
        /*0056*/ 	.short	0x0020
        /*0058*/ 	.byte	0x00, 0xf4, 0x21, 0x00


	//----- nvinfo : EIATTR_KPARAM_INFO
	.align		4
.L_20:
        /*005c*/ 	.byte	0x04, 0x17
        /*005e*/ 	.short	(.L_22 - .L_21)
.L_21:
        /*0060*/ 	.word	0x00000000
        /*0064*/ 	.short	0x0003
        /*0066*/ 	.short	0x0018
        /*0068*/ 	.byte	0x00, 0xf4, 0x21, 0x00


	//----- nvinfo : EIATTR_KPARAM_INFO
	.align		4
.L_22:
        /*006c*/ 	.byte	0x04, 0x17
        /*006e*/ 	.short	(.L_24 - .L_23)
.L_23:
        /*0070*/ 	.word	0x00000000
        /*0074*/ 	.short	0x0002
        /*0076*/ 	.short	0x0010
        /*0078*/ 	.byte	0x00, 0xf4, 0x21, 0x00


	//----- nvinfo : EIATTR_KPARAM_INFO
	.align		4
.L_24:
        /*007c*/ 	.byte	0x04, 0x17
        /*007e*/ 	.short	(.L_26 - .L_25)
.L_25:
        /*0080*/ 	.word	0x00000000
        /*0084*/ 	.short	0x0001
        /*0086*/ 	.short	0x0008
        /*0088*/ 	.byte	0x00, 0xf4, 0x21, 0x00


	//----- nvinfo : EIATTR_KPARAM_INFO
	.align		4
.L_26:
        /*008c*/ 	.byte	0x04, 0x17
        /*008e*/ 	.short	(.L_28 - .L_27)
.L_27:
        /*0090*/ 	.word	0x00000000
        /*0094*/ 	.short	0x0000
        /*0096*/ 	.short	0x0000
        /*0098*/ 	.byte	0x00, 0xf4, 0x21, 0x00


	//----- nvinfo : EIATTR_MAXREG_COUNT
	.align		4
.L_28:
        /*009c*/ 	.byte	0x03, 0x1b
        /*009e*/ 	.short	0x0040


	//----- nvinfo : EIATTR_COOP_GROUP_MASK_REGIDS
	.align		4
        /*00a0*/ 	.byte	0x04, 0x29
        /*00a2*/ 	.short	(.L_30 - .L_29)


	//   ....[0]....
.L_29:
        /*00a4*/ 	.word	0xffffffff


	//   ....[1]....
        /*00a8*/ 	.word	0xffffffff


	//   ....[2]....
        /*00ac*/ 	.word	0xffffffff


	//   ....[3]....
        /*00b0*/ 	.word	0xffffffff


	//   ....[4]....
        /*00b4*/ 	.word	0xffffffff


	//   ....[5]....
        /*00b8*/ 	.word	0xffffffff


	//   ....[6]....
        /*00bc*/ 	.word	0xffffffff


	//   ....[7]....
        /*00c0*/ 	.word	0xffffffff


	//   ....[8]....
        /*00c4*/ 	.word	0xffffffff


	//   ....[9]....
        /*00c8*/ 	.word	0xffffffff


	//   ....[10]....
        /*00cc*/ 	.word	0xffffffff


	//   ....[11]....
        /*00d0*/ 	.word	0xffffffff


	//   ....[12]....
        /*00d4*/ 	.word	0xffffffff


	//   ....[13]....
        /*00d8*/ 	.word	0xffffffff


	//   ....[14]....
        /*00dc*/ 	.word	0xffffffff


	//   ....[15]....
        /*00e0*/ 	.word	0xffffffff


	//   ....[16]....
        /*00e4*/ 	.word	0xffffffff


	//   ....[17]....
        /*00e8*/ 	.word	0xffffffff


	//----- nvinfo : EIATTR_COOP_GROUP_INSTR_OFFSETS
	.align		4
.L_30:
        /*00ec*/ 	.byte	0x04, 0x28
        /*00ee*/ 	.short	(.L_32 - .L_31)


	//   ....[0]....
.L_31:
        /*00f0*/ 	.word	0x000018d0


	//   ....[1]....
        /*00f4*/ 	.word	0x00001910


	//   ....[2]....
        /*00f8*/ 	.word	0x00001950


	//   ....[3]....
        /*00fc*/ 	.word	0x000019a0


	//   ....[4]....
        /*0100*/ 	.word	0x00001a30


	//   ....[5]....
        /*0104*/ 	.word	0x00001bd0


	//   ....[6]....
        /*0108*/ 	.word	0x00001be0


	//   ....[7]....
        /*010c*/ 	.word	0x00001c80


	//   ....[8]....
        /*0110*/ 	.word	0x00001cb0


	//   ....[9]....
        /*0114*/ 	.word	0x00001d10


	//   ....[10]....
        /*0118*/ 	.word	0x00001d40


	//   ....[11]....
        /*011c*/ 	.word	0x00001da0


	//   ....[12]....
        /*0120*/ 	.word	0x00001dd0


	//   ....[13]....
        /*0124*/ 	.word	0x00001e70


	//   ....[14]....
        /*0128*/ 	.word	0x00001f50


	//   ....[15]....
        /*012c*/ 	.word	0x00001fb0


	//   ....[16]....
        /*0130*/ 	.word	0x00001ff0


	//   ....[17]....
        /*0134*/ 	.word	0x00002030


	//----- nvinfo : EIATTR_EXIT_INSTR_OFFSETS
	.align		4
.L_32:
        /*0138*/ 	.byte	0x04, 0x1c
        /*013a*/ 	.short	(.L_34 - .L_33)


	//   ....[0]....
.L_33:
        /*013c*/ 	.word	0x00003960


	//----- nvinfo : EIATTR_REQNTID
	.align		4
.L_34:
        /*0140*/ 	.byte	0x04, 0x10
        /*0142*/ 	.short	(.L_36 - .L_35)
.L_35:
        /*0144*/ 	.word	0x00000400
        /*0148*/ 	.word	0x00000001
        /*014c*/ 	.word	0x00000001


	//----- nvinfo : EIATTR_CRS_STACK_SIZE
	.align		4
.L_36:
        /*0150*/ 	.byte	0x04, 0x1e
        /*0152*/ 	.short	(.L_38 - .L_37)
.L_37:
        /*0154*/ 	.word	0x00000000
.L_38:


//--------------------- .nv.callgraph             --------------------------
	.section	.nv.callgraph,"",@"SHT_CUDA_CALLGRAPH"
	.align	4
	.sectionentsize	8
	.align		4
        /*0000*/ 	.word	0x00000000
	.align		4
        /*0004*/ 	.word	0xffffffff
	.align		4
        /*0008*/ 	.word	0x00000000
	.align		4
        /*000c*/ 	.word	0xfffffffe
	.align		4
        /*0010*/ 	.word	0x00000000
	.align		4
        /*0014*/ 	.word	0xfffffffd
	.align		4
        /*0018*/ 	.word	0x00000000
	.align		4
        /*001c*/ 	.word	0xfffffffc


//--------------------- .nv.rel.action            --------------------------
	.section	.nv.rel.action,"",@"SHT_CUDA_RELOCINFO"
	.align	8
	.sectionentsize	8
        /*0000*/ 	.byte	0x73, 0x00, 0x00, 0x00, 0x00, 0x00, 0x00, 0x00, 0x00, 0x00, 0x00, 0x11, 0x25, 0x00, 0x05, 0x36


//--------------------- .nv.constant4             --------------------------
	.section	.nv.constant4,"a",@progbits
	.align	8
	.align		8
.nv.constant4:
        /*0000*/ 	.dword	_$_str


//--------------------- .nv.constant0.triton_red_fused__to_copy_add_amax_amin_cat_clamp_mul_reciprocal_7 --------------------------
	.section	.nv.constant0.triton_red_fused__to_copy_add_amax_amin_cat_clamp_mul_reciprocal_7,"a",@progbits
	.sectionflags	@""
	.align	4
.nv.constant0.triton_red_fused__to_copy_add_amax_amin_cat_clamp_mul_reciprocal_7:
	.zero		408


//--------------------- .text.triton_red_fused__to_copy_add_amax_amin_cat_clamp_mul_reciprocal_7 --------------------------
	.section	.text.triton_red_fused__to_copy_add_amax_amin_cat_clamp_mul_reciprocal_7,"ax",@progbits
	.sectionflags	@"SHF_BARRIERS=1"
	.sectioninfo	@"SHI_REGISTERS=56"
	.align	128
        .global         triton_red_fused__to_copy_add_amax_amin_cat_clamp_mul_reciprocal_7
        .type           triton_red_fused__to_copy_add_amax_amin_cat_clamp_mul_reciprocal_7,@function
        .size           triton_red_fused__to_copy_add_amax_amin_cat_clamp_mul_reciprocal_7,(.L_x_46 - triton_red_fused__to_copy_add_amax_amin_cat_clamp_mul_reciprocal_7)
        .other          triton_red_fused__to_copy_add_amax_amin_cat_clamp_mul_reciprocal_7,@"STO_CUDA_ENTRY STV_DEFAULT"
triton_red_fused__to_copy_add_amax_amin_cat_clamp_mul_reciprocal_7:
.text.triton_red_fused__to_copy_add_amax_amin_cat_clamp_mul_reciprocal_7:
[----:B------:R-:W-:Y:S02]  /*0000*/  IMAD.MOV.U32 R1, RZ, RZ, c[0x0][0x28] ;  /* 0x00000a00ff017624 */ /* 0x000fe400078e00ff */
[----:B------:R-:W0:Y:S01]  /*0010*/  S2R R2, SR_TID.X ;  /* 0x0000000000027919 */ /* 0x000e220000002100 */
[----:B------:R-:W-:Y:S01]  /*0020*/  IMAD.MOV.U32 R4, RZ, RZ, 0x3000 ;  /* 0x00003000ff047424 */ /* 0x000fe200078e00ff */
[----:B------:R-:W-:Y:S01]  /*0030*/  MOV R18, RZ ;  /* 0x000000ff00127202 */ /* 0x000fe20000000f00 */
[----:B------:R-:W-:Y:S01]  /*0040*/  IMAD.MOV.U32 R36, RZ, RZ, 0x7f800000 ;  /* 0x7f800000ff247424 */ /* 0x000fe200078e00ff */
[----:B------:R-:W1:Y:S01]  /*0050*/  S2R R16, SR_CTAID.X ;  /* 0x0000000000107919 */ /* 0x000e620000002500 */
[----:B------:R-:W-:Y:S01]  /*0060*/  IMAD.MOV.U32 R35, RZ, RZ, -0x800000 ;  /* 0xff800000ff237424 */ /* 0x000fe200078e00ff */
[----:B------:R-:W-:Y:S01]  /*0070*/  MOV R30, 0xff800000 ;  /* 0xff800000001e7802 */ /* 0x000fe20000000f00 */
[----:B------:R-:W-:Y:S01]  /*0080*/  IMAD.MOV.U32 R44, RZ, RZ, RZ ;  /* 0x000000ffff2c7224 */ /* 0x000fe200078e00ff */
[----:B------:R-:W-:Y:S01]  /*0090*/  ULDC.64 UR4, c[0x0][0x118] ;  /* 0x0000460000047ab9 */ /* 0x000fe20000000a00 */
[----:B------:R-:W-:Y:S02]  /*00a0*/  IMAD.MOV.U32 R21, RZ, RZ, -0x800000 ;  /* 0xff800000ff157424 */ /* 0x000fe400078e00ff */
[----:B------:R-:W-:-:S02]  /*00b0*/  IMAD.MOV.U32 R27, RZ, RZ, -0x800000 ;  /* 0xff800000ff1b7424 */ /* 0x000fc400078e00ff */
[----:B------:R-:W-:Y:S02]  /*00c0*/  IMAD.MOV.U32 R28, RZ, RZ, -0x800000 ;  /* 0xff800000ff1c7424 */ /* 0x000fe400078e00ff */
[----:B------:R-:W-:Y:S02]  /*00d0*/  IMAD.MOV.U32 R29, RZ, RZ, -0x800000 ;  /* 0xff800000ff1d7424 */ /* 0x000fe400078e00ff */
[----:B------:R-:W-:Y:S02]  /*00e0*/  IMAD.MOV.U32 R31, RZ, RZ, -0x800000 ;  /* 0xff800000ff1f7424 */ /* 0x000fe400078e00ff */
[----:B------:R-:W-:Y:S02]  /*00f0*/  IMAD.MOV.U32 R32, RZ, RZ, -0x800000 ;  /* 0xff800000ff207424 */ /* 0x000fe400078e00ff */
[----:B------:R-:W-:Y:S02]  /*0100*/  IMAD.MOV.U32 R25, RZ, RZ, 0x7f800000 ;  /* 0x7f800000ff197424 */ /* 0x000fe400078e00ff */
[----:B------:R-:W-:Y:S01]  /*0110*/  IMAD.MOV.U32 R26, RZ, RZ, 0x7f800000 ;  /* 0x7f800000ff1a7424 */ /* 0x000fe200078e00ff */
[----:B0-----:R-:W-:Y:S01]  /*0120*/  SHF.R.U32.HI R0, RZ, 0x9, R2 ;  /* 0x00000009ff007819 */ /* 0x001fe20000011602 */
[----:B------:R-:W-:Y:S01]  /*0130*/  IMAD.MOV.U32 R24, RZ, RZ, 0x7f800000 ;  /* 0x7f800000ff187424 */ /* 0x000fe200078e00ff */
[----:B------:R-:W-:Y:S01]  /*0140*/  SHF.L.U32 R2, R2, 0x3, RZ ;  /* 0x0000000302027819 */ /* 0x000fe200000006ff */
[----:B------:R-:W-:Y:S01]  /*0150*/  IMAD.MOV.U32 R33, RZ, RZ, 0x7f800000 ;  /* 0x7f800000ff217424 */ /* 0x000fe200078e00ff */
[----:B------:R-:W-:Y:S01]  /*0160*/  SGXT.U32 R0, R0, 0x1 ;  /* 0x000000010000781a */ /* 0x000fe20000000000 */
[----:B-1----:R-:W-:Y:S01]  /*0170*/  IMAD.SHL.U32 R3, R16, 0x2, RZ ;  /* 0x0000000210037824 */ /* 0x002fe200078e00ff */
[----:B------:R-:W-:Y:S01]  /*0180*/  LOP3.LUT R2, R2, 0xff8, RZ, 0xc0, !PT ;  /* 0x00000ff802027812 */ /* 0x000fe200078ec0ff */
[----:B------:R-:W-:-:S02]  /*0190*/  IMAD.MOV.U32 R23, RZ, RZ, 0x7f800000 ;  /* 0x7f800000ff177424 */ /* 0x000fc400078e00ff */
[----:B------:R-:W-:Y:S01]  /*01a0*/  IMAD.MOV.U32 R34, RZ, RZ, 0x7f800000 ;  /* 0x7f800000ff227424 */ /* 0x000fe200078e00ff */
[----:B------:R-:W-:Y:S01]  /*01b0*/  LOP3.LUT R3, R0, R3, RZ, 0xfc, !PT ;  /* 0x0000000300037212 */ /* 0x000fe200078efcff */
[----:B------:R-:W-:-:S03]  /*01c0*/  IMAD.MOV.U32 R22, RZ, RZ, 0x7f800000 ;  /* 0x7f800000ff167424 */ /* 0x000fc600078e00ff */
[C---:B------:R-:W-:Y:S01]  /*01d0*/  ISETP.GE.AND P2, PT, R3.reuse, 0x1010, PT ;  /* 0x000010100300780c */ /* 0x040fe20003f46270 */
[----:B------:R-:W-:-:S05]  /*01e0*/  IMAD R19, R3, R4, -0xc00 ;  /* 0xfffff40003137424 */ /* 0x000fca00078e0204 */
[----:B------:R-:W-:Y:S02]  /*01f0*/  IADD3 R17, R19, 0x4, R2 ;  /* 0x0000000413117810 */ /* 0x000fe40007ffe002 */
.L_x_22:
[----:B------:R-:W-:Y:S01]  /*0200*/  LOP3.LUT R38, R18, R2, RZ, 0xfc, !PT ;  /* 0x0000000212267212 */ /* 0x000fe200078efcff */
[----:B------:R-:W-:Y:S01]  /*0210*/  IMAD.MOV.U32 R41, RZ, RZ, 0x4 ;  /* 0x00000004ff297424 */ /* 0x000fe200078e00ff */
[----:B------:R-:W-:Y:S01]  /*0220*/  CS2R R8, SRZ ;  /* 0x0000000000087805 */ /* 0x000fe2000001ff00 */
[----:B------:R-:W-:Y:S01]  /*0230*/  CS2R R10, SRZ ;  /* 0x00000000000a7805 */ /* 0x000fe2000001ff00 */
[C---:B------:R-:W-:Y:S02]  /*0240*/  ISETP.LT.U32.AND P0, PT, R38.reuse, 0x3c00, PT ;  /* 0x00003c002600780c */ /* 0x040fe40003f01070 */
[----:B------:R-:W-:Y:S02]  /*0250*/  ISETP.GT.U32.AND P1, PT, R38, 0xbff, PT ;  /* 0x00000bff2600780c */ /* 0x000fe40003f24070 */
[----:B------:R-:W-:Y:S02]  /*0260*/  ISETP.LT.U32.AND.EX P0, PT, R44, RZ, !P2, P0 ;  /* 0x000000ff2c00720c */ /* 0x000fe40005701100 */
[----:B------:R-:W-:-:S02]  /*0270*/  IADD3 R4, R19, R38, RZ ;  /* 0x0000002613047210 */ /* 0x000fc40007ffe0ff */
[----:B------:R-:W-:-:S03]  /*0280*/  ISETP.GT.U32.AND.EX P3, PT, R44, RZ, P0, P1 ;  /* 0x000000ff2c00720c */ /* 0x000fc60000764110 */
[----:B------:R-:W-:-:S10]  /*0290*/  IMAD.WIDE R4, R4, R41, c[0x0][0x168] ;  /* 0x00005a0004047625 */ /* 0x000fd400078e0229 */
[----:B------:R0:W2:Y:S01]  /*02a0*/  @P3 LDG.E.EL.128 R8, [R4.64] ;  /* 0x0000000404083981 */ /* 0x0000a2000c2e1d00 */
[----:B------:R-:W-:Y:S01]  /*02b0*/  IMAD.IADD R40, R17, 0x1, R18 ;  /* 0x0000000111287824 */ /* 0x000fe200078e0212 */
[----:B------:R-:W-:Y:S01]  /*02c0*/  CS2R R12, SRZ ;  /* 0x00000000000c7805 */ /* 0x000fe2000001ff00 */
[----:B------:R-:W-:Y:S01]  /*02d0*/  CS2R R14, SRZ ;  /* 0x00000000000e7805 */ /* 0x000fe2000001ff00 */
[----:B------:R-:W-:Y:S01]  /*02e0*/  ISETP.GE.U32.AND P1, PT, R38, 0xc00, PT ;  /* 0x00000c002600780c */ /* 0x000fe20003f26070 */
[----:B------:R-:W-:-:S03]  /*02f0*/  IMAD.WIDE R40, R40, R41, c[0x0][0x168] ;  /* 0x00005a0028287625 */ /* 0x000fc600078e0229 */
[----:B------:R-:W-:Y:S02]  /*0300*/  ISETP.GE.U32.AND.EX P1, PT, R44, RZ, PT, P1 ;  /* 0x000000ff2c00720c */ /* 0x000fe40003f26110 */
[----:B------:R1:W3:Y:S02]  /*0310*/  @P3 LDG.E.EL.128 R12, [R40.64] ;  /* 0x00000004280c3981 */ /* 0x0002e4000c2e1d00 */
[C---:B------:R-:W-:Y:S01]  /*0320*/  ISETP.LT.AND P4, PT, R3.reuse, 0x1010, !P1 ;  /* 0x000010100300780c */ /* 0x040fe20004f81270 */
[----:B------:R-:W-:Y:S02]  /*0330*/  IMAD.MOV.U32 R39, RZ, RZ, 0x2 ;  /* 0x00000002ff277424 */ /* 0x000fe400078e00ff */
[----:B------:R-:W-:Y:S01]  /*0340*/  IMAD R38, R3, 0xc00, R38 ;  /* 0x00000c0003267824 */ /* 0x000fe200078e0226 */
[----:B0-----:R-:W-:Y:S01]  /*0350*/  CS2R R4, SRZ ;  /* 0x0000000000047805 */ /* 0x001fe2000001ff00 */
[----:B------:R-:W-:Y:S02]  /*0360*/  CS2R R6, SRZ ;  /* 0x0000000000067805 */ /* 0x000fe4000001ff00 */
[----:B------:R-:W-:-:S06]  /*0370*/  IMAD.WIDE R38, R38, R39, c[0x0][0x160] ;  /* 0x0000580026267625 */ /* 0x000fcc00078e0227 */
[----:B------:R0:W5:Y:S01]  /*0380*/  @P4 LDG.E.EL.128 R4, [R38.64] ;  /* 0x0000000426044981 */ /* 0x000162000c2e1d00 */
[----:B------:R-:W-:Y:S01]  /*0390*/  BSSY B0, `(.L_x_0) ;  /* 0x0000035000007945 */ /* 0x000fe20003800000 */
[----:B--2---:R-:W-:-:S04]  /*03a0*/  FMUL R37, R8, R8 ;  /* 0x0000000808257220 */ /* 0x004fc80000400000 */
[----:B------:R-:W-:-:S04]  /*03b0*/  FMUL R37, R37, R8 ;  /* 0x0000000825257220 */ /* 0x000fc80000400000 */
[----:B------:R-:W-:-:S04]  /*03c0*/  FFMA R37, R37, 0.044714998453855514526, R8 ;  /* 0x3d37271325257823 */ /* 0x000fc80000000008 */
[----:B-1----:R-:W-:-:S04]  /*03d0*/  FMUL R41, R37, 0.79788458347320556641 ;  /* 0x3f4c422a25297820 */ /* 0x002fc80000400000 */
[----:B------:R-:W-:-:S05]  /*03e0*/  FADD.FTZ R42, |R41|, -RZ ;  /* 0x800000ff292a7221 */ /* 0x000fca0000010200 */
[----:B------:R-:W-:-:S13]  /*03f0*/  FSETP.GE.AND P4, PT, R42, 0.60000002384185791016, PT ;  /* 0x3f19999a2a00780b */ /* 0x000fda0003f86000 */
[----:B------:R-:W-:-:S06]  /*0400*/  @P4 FMUL R20, R42, 2.8853900432586669922 ;  /* 0x4038aa3b2a144820 */ /* 0x000fcc0000400000 */
[----:B------:R-:W1:Y:S01]  /*0410*/  @P4 MUFU.EX2 R20, R20 ;  /* 0x0000001400144308 */ /* 0x000e620000000800 */
[----:B------:R-:W-:Y:S01]  /*0420*/  @!P4 IMAD.MOV.U32 R0, RZ, RZ, 0x3c80f082 ;  /* 0x3c80f082ff00c424 */ /* 0x000fe200078e00ff */
[----:B------:R-:W-:Y:S01]  /*0430*/  @!P4 FMUL R37, R41, R41 ;  /* 0x000000292925c220 */ /* 0x000fe20000400000 */
[----:B-1----:R-:W-:-:S06]  /*0440*/  @P4 FADD R40, R20, 1 ;  /* 0x3f80000014284421 */ /* 0x002fcc0000000000 */
[----:B------:R-:W1:Y:S01]  /*0450*/  @P4 MUFU.RCP R40, R40 ;  /* 0x0000002800284308 */ /* 0x000e620000001000 */
[----:B------:R-:W-:Y:S01]  /*0460*/  @!P4 FFMA.FTZ R0, R37, R0, -0.052303962409496307373 ;  /* 0xbd563cae2500c423 */ /* 0x000fe20000010000 */
[----:B0-----:R-:W-:-:S03]  /*0470*/  @P4 IMAD.MOV.U32 R39, RZ, RZ, 0x3f800000 ;  /* 0x3f800000ff274424 */ /* 0x001fc600078e00ff */
[----:B------:R-:W-:Y:S01]  /*0480*/  @!P4 FFMA.FTZ R0, R37, R0, 0.1331529766321182251 ;  /* 0x3e0859412500c423 */ /* 0x000fe20000010000 */
[----:B------:R-:W-:-:S03]  /*0490*/  @P4 FSETP.GE.AND P3, PT, R42, 9.010913848876953125, PT ;  /* 0x41102cb42a00480b */ /* 0x000fc60003f66000 */
[----:B------:R-:W-:Y:S01]  /*04a0*/  @!P4 FFMA.FTZ R0, R37, R0, -0.33332768082618713379 ;  /* 0xbeaaa9ed2500c423 */ /* 0x000fe20000010000 */
[----:B-1----:R-:W-:-:S03]  /*04b0*/  @P4 FFMA.FTZ R38, R40, -2, R39 ;  /* 0xc000000028264823 */ /* 0x002fc60000010027 */
[----:B------:R-:W-:Y:S02]  /*04c0*/  @!P4 FFMA.FTZ R0, R37, R0, RZ ;  /* 0x000000002500c223 */ /* 0x000fe400000100ff */
[----:B------:R-:W-:-:S04]  /*04d0*/  @P4 FSEL R38, R38, 1, !P3 ;  /* 0x3f80000026264808 */ /* 0x000fc80005800000 */
[--C-:B------:R-:W-:Y:S01]  /*04e0*/  @P4 LOP3.LUT R20, R38, 0x80000000, R41.reuse, 0xf8, !PT ;  /* 0x8000000026144812 */ /* 0x100fe200078ef829 */
[----:B------:R-:W-:Y:S01]  /*04f0*/  @!P4 FFMA.FTZ R20, R41, R0, R41 ;  /* 0x000000002914c223 */ /* 0x000fe20000010029 */
[----:B------:R-:W-:-:S04]  /*0500*/  FMUL R0, R9, R9 ;  /* 0x0000000909007220 */ /* 0x000fc80000400000 */
[----:B------:R-:W-:-:S04]  /*0510*/  FMUL R0, R0, R9 ;  /* 0x0000000900007220 */ /* 0x000fc80000400000 */
[----:B------:R-:W-:-:S04]  /*0520*/  FFMA R0, R0, 0.044714998453855514526, R9 ;  /* 0x3d37271300007823 */ /* 0x000fc80000000009 */
[----:B------:R-:W-:-:S04]  /*0530*/  FMUL R37, R0, 0.79788458347320556641 ;  /* 0x3f4c422a00257820 */ /* 0x000fc80000400000 */
[----:B------:R-:W-:-:S05]  /*0540*/  FADD.FTZ R40, |R37|, -RZ ;  /* 0x800000ff25287221 */ /* 0x000fca0000010200 */
[----:B------:R-:W-:Y:S01]  /*0550*/  FSETP.GE.AND P3, PT, R40, 0.60000002384185791016, PT ;  /* 0x3f19999a2800780b */ /* 0x000fe20003f66000 */
[----:B------:R-:W-:Y:S01]  /*0560*/  FMUL R39, R10, R10 ;  /* 0x0000000a0a277220 */ /* 0x000fe20000400000 */
[----:B------:R-:W-:-:S03]  /*0570*/  FMUL R0, R11, R11 ;  /* 0x0000000b0b007220 */ /* 0x000fc60000400000 */
[----:B------:R-:W-:Y:S01]  /*0580*/  FMUL R39, R39, R10 ;  /* 0x0000000a27277220 */ /* 0x000fe20000400000 */
[----:B---3--:R-:W-:Y:S01]  /*0590*/  FMUL R41, R12, R12 ;  /* 0x0000000c0c297220 */ /* 0x008fe20000400000 */
[----:B------:R-:W-:Y:S02]  /*05a0*/  FMUL R42, R0, R11 ;  /* 0x0000000b002a7220 */ /* 0x000fe40000400000 */
[----:B------:R-:W-:-:S04]  /*05b0*/  FFMA R43, R39, 0.044714998453855514526, R10 ;  /* 0x3d372713272b7823 */ /* 0x000fc8000000000a */
[----:B------:R-:W-:Y:S05]  /*05c0*/  @!P3 BRA `(.L_x_1) ;  /* 0x000000a00000b947 */ /* 0x000fea0003800000 */
[C---:B------:R-:W-:Y:S01]  /*05d0*/  FMUL R0, R40.reuse, 2.8853900432586669922 ;  /* 0x4038aa3b28007820 */ /* 0x040fe20000400000 */
[----:B------:R-:W-:Y:S01]  /*05e0*/  IMAD.MOV.U32 R39, RZ, RZ, 0x3f800000 ;  /* 0x3f800000ff277424 */ /* 0x000fe200078e00ff */
[----:B------:R-:W-:-:S04]  /*05f0*/  FSETP.GE.AND P3, PT, R40, 9.010913848876953125, PT ;  /* 0x41102cb42800780b */ /* 0x000fc80003f66000 */
[----:B------:R-:W0:Y:S02]  /*0600*/  MUFU.EX2 R0, R0 ;  /* 0x0000000000007308 */ /* 0x000e240000000800 */
[----:B0-----:R-:W-:-:S06]  /*0610*/  FADD R38, R0, 1 ;  /* 0x3f80000000267421 */ /* 0x001fcc0000000000 */
[----:B------:R-:W0:Y:S02]  /*0620*/  MUFU.RCP R38, R38 ;  /* 0x0000002600267308 */ /* 0x000e240000001000 */
[----:B0-----:R-:W-:-:S05]  /*0630*/  FFMA.FTZ R39, R38, -2, R39 ;  /* 0xc000000026277823 */ /* 0x001fca0000010027 */
[----:B------:R-:W-:-:S04]  /*0640*/  FSEL R40, R39, 1, !P3 ;  /* 0x3f80000027287808 */ /* 0x000fc80005800000 */
[----:B------:R-:W-:Y:S01]  /*0650*/  LOP3.LUT R37, R40, 0x80000000, R37, 0xf8, !PT ;  /* 0x8000000028257812 */ /* 0x000fe200078ef825 */
[----:B------:R-:W-:Y:S05]  /*0660*/  BRA `(.L_x_2) ;  /* 0x0000007000007947 */ /* 0x000fea0003800000 */
.L_x_1:
[----:B------:R-:W-:Y:S01]  /*0670*/  MOV R0, 0x3c80f082 ;  /* 0x3c80f08200007802 */ /* 0x000fe20000000f00 */
[----:B------:R-:W-:-:S04]  /*0680*/  FMUL R39, R37, R37 ;  /* 0x0000002525277220 */ /* 0x000fc80000400000 */
[----:B------:R-:W-:-:S04]  /*0690*/  FFMA.FTZ R0, R39, R0, -0.052303962409496307373 ;  /* 0xbd563cae27007423 */ /* 0x000fc80000010000 */
[----:B------:R-:W-:-:S04]  /*06a0*/  FFMA.FTZ R0, R39, R0, 0.1331529766321182251 ;  /* 0x3e08594127007423 */ /* 0x000fc80000010000 */
[----:B------:R-:W-:-:S04]  /*06b0*/  FFMA.FTZ R0, R39, R0, -0.33332768082618713379 ;  /* 0xbeaaa9ed27007423 */ /* 0x000fc80000010000 */
[----:B------:R-:W-:-:S04]  /*06c0*/  FFMA.FTZ R0, R39, R0, RZ ;  /* 0x0000000027007223 */ /* 0x000fc800000100ff */
[----:B------:R-:W-:Y:S02]  /*06d0*/  FFMA.FTZ R37, R37, R0, R37 ;  /* 0x0000000025257223 */ /* 0x000fe40000010025 */
.L_x_2:
[----:B------:R-:W-:Y:S05]  /*06e0*/  BSYNC B0 ;  /* 0x0000000000007941 */ /* 0x000fea0003800000 */
.L_x_0:
[----:B------:R-:W-:Y:S01]  /*06f0*/  FMUL R43, R43, 0.79788458347320556641 ;  /* 0x3f4c422a2b2b7820 */ /* 0x000fe20000400000 */
[----:B------:R-:W-:Y:S01]  /*0700*/  BSSY B0, `(.L_x_3) ;  /* 0x0000018000007945 */ /* 0x000fe20003800000 */
[----:B------:R-:W-:Y:S01]  /*0710*/  FMUL R41, R41, R12 ;  /* 0x0000000c29297220 */ /* 0x000fe20000400000 */
[----:B------:R-:W-:Y:S01]  /*0720*/  FFMA R42, R42, 0.044714998453855514526, R11 ;  /* 0x3d3727132a2a7823 */ /* 0x000fe2000000000b */
[----:B------:R-:W-:Y:S01]  /*0730*/  FADD.FTZ R45, |R43|, -RZ ;  /* 0x800000ff2b2d7221 */ /* 0x000fe20000010200 */
[----:B------:R-:W-:-:S04]  /*0740*/  FMUL R40, R13, R13 ;  /* 0x0000000d0d287220 */ /* 0x000fc80000400000 */
[----:B------:R-:W-:-:S13]  /*0750*/  FSETP.GE.AND P3, PT, R45, 0.60000002384185791016, PT ;  /* 0x3f19999a2d00780b */ /* 0x000fda0003f66000 */
        /* <DEDUP_REMOVED lines=11> */
.L_x_4:
[----:B------:R-:W-:Y:S01]  /*0810*/  IMAD.MOV.U32 R0, RZ, RZ, 0x3c80f082 ;  /* 0x3c80f082ff007424 */ /* 0x000fe200078e00ff */
[----:B------:R-:W-:-:S04]  /*0820*/  FMUL R39, R43, R43 ;  /* 0x0000002b2b277220 */ /* 0x000fc80000400000 */
[----:B------:R-:W-:-:S04]  /*0830*/  FFMA.FTZ R0, R39, R0, -0.052303962409496307373 ;  /* 0xbd563cae27007423 */ /* 0x000fc80000010000 */
[----:B------:R-:W-:-:S04]  /*0840*/  FFMA.FTZ R0, R39, R0, 0.1331529766321182251 ;  /* 0x3e08594127007423 */ /* 0x000fc80000010000 */
[----:B------:R-:W-:-:S04]  /*0850*/  FFMA.FTZ R0, R39, R0, -0.33332768082618713379 ;  /* 0xbeaaa9ed27007423 */ /* 0x000fc80000010000 */
[----:B------:R-:W-:-:S04]  /*0860*/  FFMA.FTZ R0, R39, R0, RZ ;  /* 0x0000000027007223 */ /* 0x000fc800000100ff */
[----:B------:R-:W-:Y:S02]  /*0870*/  FFMA.FTZ R39, R43, R0, R43 ;  /* 0x000000002b277223 */ /* 0x000fe4000001002b */
.L_x_5:
[----:B------:R-:W-:Y:S05]  /*0880*/  BSYNC B0 ;  /* 0x0000000000007941 */ /* 0x000fea0003800000 */
.L_x_3:
        /* <DEDUP_REMOVED lines=18> */
.L_x_7:
[----:B------:R-:W-:Y:S01]  /*09b0*/  IMAD.MOV.U32 R0, RZ, RZ, 0x3c80f082 ;  /* 0x3c80f082ff007424 */ /* 0x000fe200078e00ff */
[----:B------:R-:W-:-:S04]  /*09c0*/  FMUL R41, R47, R47 ;  /* 0x0000002f2f297220 */ /* 0x000fc80000400000 */
[----:B------:R-:W-:-:S04]  /*09d0*/  FFMA.FTZ R0, R41, R0, -0.052303962409496307373 ;  /* 0xbd563cae29007423 */ /* 0x000fc80000010000 */
[----:B------:R-:W-:-:S04]  /*09e0*/  FFMA.FTZ R0, R41, R0, 0.1331529766321182251 ;  /* 0x3e08594129007423 */ /* 0x000fc80000010000 */
[----:B------:R-:W-:-:S04]  /*09f0*/  FFMA.FTZ R0, R41, R0, -0.33332768082618713379 ;  /* 0xbeaaa9ed29007423 */ /* 0x000fc80000010000 */
[----:B------:R-:W-:-:S04]  /*0a00*/  FFMA.FTZ R0, R41, R0, RZ ;  /* 0x0000000029007223 */ /* 0x000fc800000100ff */
[----:B------:R-:W-:Y:S02]  /*0a10*/  FFMA.FTZ R38, R47, R0, R47 ;  /* 0x000000002f267223 */ /* 0x000fe4000001002f */
.L_x_8:
[----:B------:R-:W-:Y:S05]  /*0a20*/  BSYNC B0 ;  /* 0x0000000000007941 */ /* 0x000fea0003800000 */
.L_x_6:
        /* <DEDUP_REMOVED lines=18> */
.L_x_10:
[----:B------:R-:W-:Y:S01]  /*0b50*/  MOV R0, 0x3c80f082 ;  /* 0x3c80f08200007802 */ /* 0x000fe20000000f00 */
[----:B------:R-:W-:-:S04]  /*0b60*/  FMUL R43, R47, R47 ;  /* 0x0000002f2f2b7220 */ /* 0x000fc80000400000 */
[----:B------:R-:W-:-:S04]  /*0b70*/  FFMA.FTZ R0, R43, R0, -0.052303962409496307373 ;  /* 0xbd563cae2b007423 */ /* 0x000fc80000010000 */
[----:B------:R-:W-:-:S04]  /*0b80*/  FFMA.FTZ R0, R43, R0, 0.1331529766321182251 ;  /* 0x3e0859412b007423 */ /* 0x000fc80000010000 */
[----:B------:R-:W-:-:S04]  /*0b90*/  FFMA.FTZ R0, R43, R0, -0.33332768082618713379 ;  /* 0xbeaaa9ed2b007423 */ /* 0x000fc80000010000 */
[----:B------:R-:W-:-:S04]  /*0ba0*/  FFMA.FTZ R0, R43, R0, RZ ;  /* 0x000000002b007223 */ /* 0x000fc800000100ff */
[----:B------:R-:W-:Y:S02]  /*0bb0*/  FFMA.FTZ R40, R47, R0, R47 ;  /* 0x000000002f287223 */ /* 0x000fe4000001002f */
.L_x_11:
[----:B------:R-:W-:Y:S05]  /*0bc0*/  BSYNC B0 ;  /* 0x0000000000007941 */ /* 0x000fea0003800000 */
.L_x_9:
[----:B------:R-:W-:Y:S01]  /*0bd0*/  FMUL R45, R45, 0.79788458347320556641 ;  /* 0x3f4c422a2d2d7820 */ /* 0x000fe20000400000 */
[----:B------:R-:W-:Y:S01]  /*0be0*/  BSSY B0, `(.L_x_12) ;  /* 0x0000017000007945 */ /* 0x000fe20003800000 */
[----:B------:R-:W-:Y:S01]  /*0bf0*/  FMUL R46, R46, R15 ;  /* 0x0000000f2e2e7220 */ /* 0x000fe20000400000 */
[----:B------:R-:W-:Y:S01]  /*0c00*/  FFMA R43, R41, 0.044714998453855514526, R14 ;  /* 0x3d372713292b7823 */ /* 0x000fe2000000000e */
[----:B------:R-:W-:-:S05]  /*0c10*/  FADD.FTZ R47, |R45|, -RZ ;  /* 0x800000ff2d2f7221 */ /* 0x000fca0000010200 */
        /* <DEDUP_REMOVED lines=12> */
.L_x_13:
[----:B------:R-:W-:Y:S01]  /*0ce0*/  IMAD.MOV.U32 R0, RZ, RZ, 0x3c80f082 ;  /* 0x3c80f082ff007424 */ /* 0x000fe200078e00ff */
[----:B------:R-:W-:-:S04]  /*0cf0*/  FMUL R41, R45, R45 ;  /* 0x0000002d2d297220 */ /* 0x000fc80000400000 */
[----:B------:R-:W-:-:S04]  /*0d00*/  FFMA.FTZ R0, R41, R0, -0.052303962409496307373 ;  /* 0xbd563cae29007423 */ /* 0x000fc80000010000 */
[----:B------:R-:W-:-:S04]  /*0d10*/  FFMA.FTZ R0, R41, R0, 0.1331529766321182251 ;  /* 0x3e08594129007423 */ /* 0x000fc80000010000 */
[----:B------:R-:W-:-:S04]  /*0d20*/  FFMA.FTZ R0, R41, R0, -0.33332768082618713379 ;  /* 0xbeaaa9ed29007423 */ /* 0x000fc80000010000 */
[----:B------:R-:W-:-:S04]  /*0d30*/  FFMA.FTZ R0, R41, R0, RZ ;  /* 0x0000000029007223 */ /* 0x000fc800000100ff */
[----:B------:R-:W-:Y:S02]  /*0d40*/  FFMA.FTZ R41, R45, R0, R45 ;  /* 0x000000002d297223 */ /* 0x000fe4000001002d */
.L_x_14:
[----:B------:R-:W-:Y:S05]  /*0d50*/  BSYNC B0 ;  /* 0x0000000000007941 */ /* 0x000fea0003800000 */
.L_x_12:
[----:B------:R-:W-:Y:S01]  /*0d60*/  FMUL R45, R43, 0.79788458347320556641 ;  /* 0x3f4c422a2b2d7820 */ /* 0x000fe20000400000 */
[----:B------:R-:W-:Y:S01]  /*0d70*/  BSSY B0, `(.L_x_15) ;  /* 0x0000016000007945 */ /* 0x000fe20003800000 */
[----:B------:R-:W-:Y:S02]  /*0d80*/  FFMA R46, R46, 0.044714998453855514526, R15 ;  /* 0x3d3727132e2e7823 */ /* 0x000fe4000000000f */
        /* <DEDUP_REMOVED lines=13> */
.L_x_16:
[----:B------:R-:W-:Y:S01]  /*0e60*/  IMAD.MOV.U32 R0, RZ, RZ, 0x3c80f082 ;  /* 0x3c80f082ff007424 */ /* 0x000fe200078e00ff */
[----:B------:R-:W-:-:S04]  /*0e70*/  FMUL R43, R45, R45 ;  /* 0x0000002d2d2b7220 */ /* 0x000fc80000400000 */
[----:B------:R-:W-:-:S04]  /*0e80*/  FFMA.FTZ R0, R43, R0, -0.052303962409496307373 ;  /* 0xbd563cae2b007423 */ /* 0x000fc80000010000 */
[----:B------:R-:W-:-:S04]  /*0e90*/  FFMA.FTZ R0, R43, R0, 0.1331529766321182251 ;  /* 0x3e0859412b007423 */ /* 0x000fc80000010000 */
[----:B------:R-:W-:-:S04]  /*0ea0*/  FFMA.FTZ R0, R43, R0, -0.33332768082618713379 ;  /* 0xbeaaa9ed2b007423 */ /* 0x000fc80000010000 */
[----:B------:R-:W-:-:S04]  /*0eb0*/  FFMA.FTZ R0, R43, R0, RZ ;  /* 0x000000002b007223 */ /* 0x000fc800000100ff */
[----:B------:R-:W-:Y:S02]  /*0ec0*/  FFMA.FTZ R42, R45, R0, R45 ;  /* 0x000000002d2a7223 */ /* 0x000fe4000001002d */
.L_x_17:
[----:B------:R-:W-:Y:S05]  /*0ed0*/  BSYNC B0 ;  /* 0x0000000000007941 */ /* 0x000fea0003800000 */
.L_x_15:
[----:B------:R-:W-:Y:S01]  /*0ee0*/  FMUL R43, R46, 0.79788458347320556641 ;  /* 0x3f4c422a2e2b7820 */ /* 0x000fe20000400000 */
[----:B------:R-:W-:Y:S01]  /*0ef0*/  BSSY B0, `(.L_x_18) ;  /* 0x000001d000007945 */ /* 0x000fe20003800000 */
[----:B------:R-:W-:Y:S01]  /*0f00*/  FMUL R8, R8, 0.5 ;  /* 0x3f00000008087820 */ /* 0x000fe20000400000 */
[----:B------:R-:W-:Y:S01]  /*0f10*/  FMUL R9, R9, 0.5 ;  /* 0x3f00000009097820 */ /* 0x000fe20000400000 */
[----:B------:R-:W-:Y:S01]  /*0f20*/  FADD.FTZ R47, |R43|, -RZ ;  /* 0x800000ff2b2f7221 */ /* 0x000fe20000010200 */
[----:B------:R-:W-:Y:S01]  /*0f30*/  FMUL R10, R10, 0.5 ;  /* 0x3f0000000a0a7820 */ /* 0x000fe20000400000 */
[----:B------:R-:W-:Y:S01]  /*0f40*/  FMUL R11, R11, 0.5 ;  /* 0x3f0000000b0b7820 */ /* 0x000fe20000400000 */
[----:B------:R-:W-:Y:S01]  /*0f50*/  FMUL R12, R12, 0.5 ;  /* 0x3f0000000c0c7820 */ /* 0x000fe20000400000 */
[----:B------:R-:W-:Y:S01]  /*0f60*/  FMUL R13, R13, 0.5 ;  /* 0x3f0000000d0d7820 */ /* 0x000fe20000400000 */
[----:B------:R-:W-:Y:S01]  /*0f70*/  FSETP.GE.AND P3, PT, R47, 0.60000002384185791016, PT ;  /* 0x3f19999a2f00780b */ /* 0x000fe20003f66000 */
[----:B------:R-:W-:Y:S01]  /*0f80*/  FMUL R14, R14, 0.5 ;  /* 0x3f0000000e0e7820 */ /* 0x000fe20000400000 */
[----:B------:R-:W-:-:S11]  /*0f90*/  FMUL R15, R15, 0.5 ;  /* 0x3f0000000f0f7820 */ /* 0x000fd60000400000 */
        /* <DEDUP_REMOVED lines=11> */
.L_x_19:
[----:B------:R-:W-:Y:S01]  /*1050*/  MOV R0, 0x3c80f082 ;  /* 0x3c80f08200007802 */ /* 0x000fe20000000f00 */
[----:B------:R-:W-:-:S04]  /*1060*/  FMUL R45, R43, R43 ;  /* 0x0000002b2b2d7220 */ /* 0x000fc80000400000 */
[----:B------:R-:W-:-:S04]  /*1070*/  FFMA.FTZ R0, R45, R0, -0.052303962409496307373 ;  /* 0xbd563cae2d007423 */ /* 0x000fc80000010000 */
[----:B------:R-:W-:-:S04]  /*1080*/  FFMA.FTZ R0, R45, R0, 0.1331529766321182251 ;  /* 0x3e0859412d007423 */ /* 0x000fc80000010000 */
[----:B------:R-:W-:-:S04]  /*1090*/  FFMA.FTZ R0, R45, R0, -0.33332768082618713379 ;  /* 0xbeaaa9ed2d007423 */ /* 0x000fc80000010000 */
[----:B------:R-:W-:-:S04]  /*10a0*/  FFMA.FTZ R0, R45, R0, RZ ;  /* 0x000000002d007223 */ /* 0x000fc800000100ff */
[----:B------:R-:W-:Y:S02]  /*10b0*/  FFMA.FTZ R45, R0, R43, R43 ;  /* 0x0000002b002d7223 */ /* 0x000fe4000001002b */
.L_x_20:
[----:B------:R-:W-:Y:S05]  /*10c0*/  BSYNC B0 ;  /* 0x0000000000007941 */ /* 0x000fea0003800000 */
.L_x_18:
[----:B------:R-:W-:Y:S01]  /*10d0*/  FADD R49, R39, 1 ;  /* 0x3f80000027317421 */ /* 0x000fe20000000000 */
[----:B------:R-:W-:Y:S01]  /*10e0*/  FADD R53, R42, 1 ;  /* 0x3f8000002a357421 */ /* 0x000fe20000000000 */
[----:B------:R-:W-:Y:S01]  /*10f0*/  FADD R51, R40, 1 ;  /* 0x3f80000028337421 */ /* 0x000fe20000000000 */
[C---:B-----5:R-:W-:Y:S01]  /*1100*/  PRMT R46, R5.reuse, 0x7632, R46 ;  /* 0x00007632052e7816 */ /* 0x060fe2000000002e */
[----:B------:R-:W-:Y:S01]  /*1110*/  IMAD.U32 R5, R5, 0x10000, RZ ;  /* 0x0001000005057824 */ /* 0x000fe200078e00ff */
[----:B------:R-:W-:Y:S01]  /*1120*/  @P1 FMUL R5, R49, R10 ;  /* 0x0000000a31051220 */ /* 0x000fe20000400000 */
[----:B------:R-:W-:Y:S01]  /*1130*/  IMAD.U32 R0, R7, 0x10000, RZ ;  /* 0x0001000007007824 */ /* 0x000fe200078e00ff */
[----:B------:R-:W-:Y:S01]  /*1140*/  @P1 FMUL R0, R53, R14 ;  /* 0x0000000e35001220 */ /* 0x000fe20000400000 */
[----:B------:R-:W-:Y:S01]  /*1150*/  IMAD.U32 R43, R6, 0x10000, RZ ;  /* 0x00010000062b7824 */ /* 0x000fe200078e00ff */
[----:B------:R-:W-:Y:S01]  /*1160*/  FADD R49, R20, 1 ;  /* 0x3f80000014317421 */ /* 0x000fe20000000000 */
[----:B------:R-:W-:Y:S01]  /*1170*/  @P1 FMUL R43, R51, R12 ;  /* 0x0000000c332b1220 */ /* 0x000fe20000400000 */
[----:B------:R-:W-:Y:S01]  /*1180*/  PRMT R39, R7, 0x7632, R39 ;  /* 0x0000763207277816 */ /* 0x000fe20000000027 */
[----:B------:R-:W-:Y:S01]  /*1190*/  IMAD.U32 R7, R4, 0x10000, RZ ;  /* 0x0001000004077824 */ /* 0x000fe200078e00ff */
[----:B------:R-:W-:Y:S01]  /*11a0*/  FADD R38, R38, 1 ;  /* 0x3f80000026267421 */ /* 0x000fe20000000000 */
[----:B------:R-:W-:Y:S01]  /*11b0*/  @P1 FMUL R7, R49, R8 ;  /* 0x0000000831071220 */ /* 0x000fe20000400000 */
[-C--:B------:R-:W-:Y:S01]  /*11c0*/  FSETP.GEU.AND P4, PT, R25, R0.reuse, PT ;  /* 0x000000001900720b */ /* 0x080fe20003f8e000 */
[----:B------:R-:W-:Y:S01]  /*11d0*/  FADD R8, R37, 1 ;  /* 0x3f80000025087421 */ /* 0x000fe20000000000 */
[----:B------:R-:W-:Y:S01]  /*11e0*/  PRMT R47, R6, 0x7632, R47 ;  /* 0x00007632062f7816 */ /* 0x000fe2000000002f */
[----:B------:R-:W-:Y:S01]  /*11f0*/  FADD R12, R45, 1 ;  /* 0x3f8000002d0c7421 */ /* 0x000fe20000000000 */
[----:B------:R-:W-:Y:S01]  /*1200*/  FSETP.GEU.AND P5, PT, R24, R43, PT ;  /* 0x0000002b1800720b */ /* 0x000fe20003fae000 */
[----:B------:R-:W-:Y:S01]  /*1210*/  FADD R10, R41, 1 ;  /* 0x3f800000290a7421 */ /* 0x000fe20000000000 */
[----:B------:R-:W-:Y:S01]  /*1220*/  PRMT R6, R4, 0x7632, R6 ;  /* 0x0000763204067816 */ /* 0x000fe20000000006 */
[----:B------:R-:W-:Y:S01]  /*1230*/  IMAD.U32 R4, R46, 0x10000, RZ ;  /* 0x000100002e047824 */ /* 0x000fe200078e00ff */
[----:B------:R-:W-:Y:S01]  /*1240*/  @P1 FMUL R4, R38, R11 ;  /* 0x0000000b26041220 */ /* 0x000fe20000400000 */
[-C--:B------:R-:W-:Y:S01]  /*1250*/  FSEL R14, R25, R0.reuse, !P4 ;  /* 0x00000000190e7208 */ /* 0x080fe20006000000 */
[----:B------:R-:W-:Y:S01]  /*1260*/  IMAD.U32 R39, R39, 0x10000, RZ ;  /* 0x0001000027277824 */ /* 0x000fe200078e00ff */
[----:B------:R-:W-:Y:S01]  /*1270*/  FSETP.GEU.AND P6, PT, R23, R5, PT ;  /* 0x000000051700720b */ /* 0x000fe20003fce000 */
[----:B------:R-:W-:Y:S01]  /*1280*/  IMAD.U32 R6, R6, 0x10000, RZ ;  /* 0x0001000006067824 */ /* 0x000fe200078e00ff */
[----:B------:R-:W-:Y:S01]  /*1290*/  FSETP.GEU.AND P4, PT, R22, R7, PT ;  /* 0x000000071600720b */ /* 0x000fe20003f8e000 */
[----:B------:R-:W-:Y:S01]  /*12a0*/  @P1 FMUL R6, R8, R9 ;  /* 0x0000000908061220 */ /* 0x000fe20000400000 */
[----:B------:R-:W-:Y:S01]  /*12b0*/  FSEL R11, R24, R43, !P5 ;  /* 0x0000002b180b7208 */ /* 0x000fe20006800000 */
[----:B------:R-:W-:Y:S01]  /*12c0*/  @P1 FMUL R39, R12, R15 ;  /* 0x0000000f0c271220 */ /* 0x000fe20000400000 */
[----:B------:R-:W-:-:S02]  /*12d0*/  FSETP.GT.AND P5, PT, R21, R0, PT ;  /* 0x000000001500720b */ /* 0x000fc40003fa4000 */
[----:B------:R-:W-:Y:S02]  /*12e0*/  FSEL R8, R23, R5, !P6 ;  /* 0x0000000517087208 */ /* 0x000fe40007000000 */
[C---:B------:R-:W-:Y:S02]  /*12f0*/  FSEL R9, R22.reuse, R7, !P4 ;  /* 0x0000000716097208 */ /* 0x040fe40006000000 */
[----:B------:R-:W-:Y:S02]  /*1300*/  FSETP.NAN.AND P6, PT, R22, R22, PT ;  /* 0x000000161600720b */ /* 0x000fe40003fc8000 */
[C---:B------:R-:W-:Y:S02]  /*1310*/  FSETP.NAN.AND P4, PT, R21.reuse, R21, PT ;  /* 0x000000151500720b */ /* 0x040fe40003f88000 */
[----:B------:R-:W-:Y:S02]  /*1320*/  FSEL R0, R21, R0, P5 ;  /* 0x0000000015007208 */ /* 0x000fe40002800000 */
[----:B------:R-:W-:-:S02]  /*1330*/  FSETP.GT.AND P5, PT, R28, R43, PT ;  /* 0x0000002b1c00720b */ /* 0x000fc40003fa4000 */
[----:B------:R-:W-:Y:S01]  /*1340*/  SHF.L.U32 R47, R47, 0x10, RZ ;  /* 0x000000102f2f7819 */ /* 0x000fe200000006ff */
[----:B------:R-:W-:Y:S01]  /*1350*/  @P1 FMUL R47, R10, R13 ;  /* 0x0000000d0a2f1220 */ /* 0x000fe20000400000 */
[----:B------:R-:W-:Y:S02]  /*1360*/  @P0 FSEL R22, R22, R9, P6 ;  /* 0x0000000916160208 */ /* 0x000fe40003000000 */
[----:B------:R-:W-:Y:S02]  /*1370*/  @P0 FSEL R21, R21, R0, P4 ;  /* 0x0000000015150208 */ /* 0x000fe40002000000 */
[----:B------:R-:W-:Y:S02]  /*1380*/  FSETP.NAN.AND P1, PT, R23, R23, PT ;  /* 0x000000171700720b */ /* 0x000fe40003f28000 */
[----:B------:R-:W-:Y:S02]  /*1390*/  FSETP.GT.AND P6, PT, R30, R5, PT ;  /* 0x000000051e00720b */ /* 0x000fe40003fc4000 */
[----:B------:R-:W-:-:S02]  /*13a0*/  FSETP.GT.AND P4, PT, R32, R7, PT ;  /* 0x000000072000720b */ /* 0x000fc40003f84000 */
[----:B------:R-:W-:Y:S02]  /*13b0*/  FSEL R43, R28, R43, P5 ;  /* 0x0000002b1c2b7208 */ /* 0x000fe40002800000 */
[----:B------:R-:W-:Y:S02]  /*13c0*/  FSETP.GEU.AND P5, PT, R36, R39, PT ;  /* 0x000000272400720b */ /* 0x000fe40003fae000 */
[----:B------:R-:W-:Y:S02]  /*13d0*/  @P0 FSEL R23, R23, R8, P1 ;  /* 0x0000000817170208 */ /* 0x000fe40000800000 */
[----:B------:R-:W-:Y:S02]  /*13e0*/  FSEL R9, R30, R5, P6 ;  /* 0x000000051e097208 */ /* 0x000fe40003000000 */
[----:B------:R-:W-:Y:S02]  /*13f0*/  FSEL R7, R32, R7, P4 ;  /* 0x0000000720077208 */ /* 0x000fe40002000000 */
[----:B------:R-:W-:-:S02]  /*1400*/  FSETP.NAN.AND P3, PT, R25, R25, PT ;  /* 0x000000191900720b */ /* 0x000fc40003f68000 */
[----:B------:R-:W-:Y:S02]  /*1410*/  FSETP.NAN.AND P1, PT, R28, R28, PT ;  /* 0x0000001c1c00720b */ /* 0x000fe40003f28000 */
[C---:B------:R-:W-:Y:S02]  /*1420*/  FSEL R5, R36.reuse, R39, !P5 ;  /* 0x0000002724057208 */ /* 0x040fe40006800000 */
[----:B------:R-:W-:Y:S02]  /*1430*/  FSETP.NAN.AND P4, PT, R36, R36, PT ;  /* 0x000000242400720b */ /* 0x000fe40003f88000 */
[----:B------:R-:W-:Y:S02]  /*1440*/  @P0 FSEL R25, R25, R14, P3 ;  /* 0x0000000e19190208 */ /* 0x000fe40001800000 */
[----:B------:R-:W-:Y:S02]  /*1450*/  @P0 FSEL R28, R28, R43, P1 ;  /* 0x0000002b1c1c0208 */ /* 0x000fe40000800000 */
[----:B------:R-:W-:-:S02]  /*1460*/  @P0 FSEL R36, R36, R5, P4 ;  /* 0x0000000524240208 */ /* 0x000fc40002000000 */
[----:B------:R-:W-:Y:S02]  /*1470*/  FSETP.NAN.AND P3, PT, R24, R24, PT ;  /* 0x000000181800720b */ /* 0x000fe40003f68000 */
[----:B------:R-:W-:Y:S02]  /*1480*/  FSETP.GT.AND P1, PT, R35, R39, PT ;  /* 0x000000272300720b */ /* 0x000fe40003f24000 */
[----:B------:R-:W-:Y:S02]  /*1490*/  FSETP.GEU.AND P4, PT, R33, R4, PT ;  /* 0x000000042100720b */ /* 0x000fe40003f8e000 */
[----:B------:R-:W-:Y:S02]  /*14a0*/  FSETP.GEU.AND P5, PT, R34, R6, PT ;  /* 0x000000062200720b */ /* 0x000fe40003fae000 */
[----:B------:R-:W-:Y:S02]  /*14b0*/  FSETP.NAN.AND P6, PT, R32, R32, PT ;  /* 0x000000202000720b */ /* 0x000fe40003fc8000 */
[----:B------:R-:W-:-:S02]  /*14c0*/  @P0 FSEL R24, R24, R11, P3 ;  /* 0x0000000b18180208 */ /* 0x000fc40001800000 */
[----:B------:R-:W-:Y:S02]  /*14d0*/  FSEL R8, R35, R39, P1 ;  /* 0x0000002723087208 */ /* 0x000fe40000800000 */
[C---:B------:R-:W-:Y:S02]  /*14e0*/  FSEL R0, R33.reuse, R4, !P4 ;  /* 0x0000000421007208 */ /* 0x040fe40006000000 */
[----:B------:R-:W-:Y:S02]  /*14f0*/  FSEL R5, R34, R6, !P5 ;  /* 0x0000000622057208 */ /* 0x000fe40006800000 */
[----:B------:R-:W-:Y:S02]  /*1500*/  FSETP.NAN.AND P3, PT, R30, R30, PT ;  /* 0x0000001e1e00720b */ /* 0x000fe40003f68000 */
[----:B------:R-:W-:Y:S02]  /*1510*/  @P0 FSEL R32, R32, R7, P6 ;  /* 0x0000000720200208 */ /* 0x000fe40003000000 */
[----:B------:R-:W-:-:S02]  /*1520*/  FSETP.NAN.AND P1, PT, R33, R33, PT ;  /* 0x000000212100720b */ /* 0x000fc40003f28000 */
[----:B------:R-:W-:Y:S02]  /*1530*/  FSETP.NAN.AND P4, PT, R34, R34, PT ;  /* 0x000000222200720b */ /* 0x000fe40003f88000 */
[----:B------:R-:W-:Y:S02]  /*1540*/  FSETP.NAN.AND P5, PT, R35, R35, PT ;  /* 0x000000232300720b */ /* 0x000fe40003fa8000 */
[----:B------:R-:W-:Y:S02]  /*1550*/  FSETP.GEU.AND P6, PT, R26, R47, PT ;  /* 0x0000002f1a00720b */ /* 0x000fe40003fce000 */
[----:B------:R-:W-:Y:S02]  /*1560*/  @P0 FSEL R30, R30, R9, P3 ;  /* 0x000000091e1e0208 */ /* 0x000fe40001800000 */
[----:B------:R-:W-:Y:S02]  /*1570*/  @P0 FSEL R33, R33, R0, P1 ;  /* 0x0000000021210208 */ /* 0x000fe40000800000 */
[----:B------:R-:W-:-:S02]  /*1580*/  @P0 FSEL R34, R34, R5, P4 ;  /* 0x0000000522220208 */ /* 0x000fc40002000000 */
[----:B------:R-:W-:Y:S02]  /*1590*/  @P0 FSEL R35, R35, R8, P5 ;  /* 0x0000000823230208 */ /* 0x000fe40002800000 */
[C---:B------:R-:W-:Y:S02]  /*15a0*/  FSETP.NAN.AND P3, PT, R26.reuse, R26, PT ;  /* 0x0000001a1a00720b */ /* 0x040fe40003f68000 */
[-C--:B------:R-:W-:Y:S02]  /*15b0*/  FSEL R7, R26, R47.reuse, !P6 ;  /* 0x0000002f1a077208 */ /* 0x080fe40007000000 */
[----:B------:R-:W-:Y:S02]  /*15c0*/  FSETP.GT.AND P4, PT, R27, R47, PT ;  /* 0x0000002f1b00720b */ /* 0x000fe40003f84000 */
[----:B------:R-:W-:Y:S02]  /*15d0*/  FSETP.GT.AND P5, PT, R29, R4, PT ;  /* 0x000000041d00720b */ /* 0x000fe40003fa4000 */
[----:B------:R-:W-:-:S02]  /*15e0*/  IADD3 R18, P1, R18, 0x1000, RZ ;  /* 0x0000100012127810 */ /* 0x000fc40007f3e0ff */
[----:B------:R-:W-:Y:S02]  /*15f0*/  FSETP.GT.AND P6, PT, R31, R6, PT ;  /* 0x000000061f00720b */ /* 0x000fe40003fc4000 */
[----:B------:R-:W-:Y:S01]  /*1600*/  @P0 FSEL R26, R26, R7, P3 ;  /* 0x000000071a1a0208 */ /* 0x000fe20001800000 */
[----:B------:R-:W-:Y:S01]  /*1610*/  IMAD.X R44, RZ, RZ, R44, P1 ;  /* 0x000000ffff2c7224 */ /* 0x000fe200008e062c */
[----:B------:R-:W-:Y:S02]  /*1620*/  FSEL R0, R27, R47, P4 ;  /* 0x0000002f1b007208 */ /* 0x000fe40002000000 */
[----:B------:R-:W-:Y:S02]  /*1630*/  FSEL R4, R29, R4, P5 ;  /* 0x000000041d047208 */ /* 0x000fe40002800000 */
[----:B------:R-:W-:Y:S02]  /*1640*/  FSETP.NAN.AND P3, PT, R27, R27, PT ;  /* 0x0000001b1b00720b */ /* 0x000fe40003f68000 */
[----:B------:R-:W-:-:S02]  /*1650*/  FSETP.NAN.AND P4, PT, R29, R29, PT ;  /* 0x0000001d1d00720b */ /* 0x000fc40003f88000 */
[C---:B------:R-:W-:Y:S02]  /*1660*/  FSETP.NAN.AND P5, PT, R31.reuse, R31, PT ;  /* 0x0000001f1f00720b */ /* 0x040fe40003fa8000 */
[----:B------:R-:W-:Y:S02]  /*1670*/  FSEL R6, R31, R6, P6 ;  /* 0x000000061f067208 */ /* 0x000fe40003000000 */
[----:B------:R-:W-:Y:S02]  /*1680*/  ISETP.GE.U32.AND P1, PT, R18, 0x3c00, PT ;  /* 0x00003c001200780c */ /* 0x000fe40003f26070 */
[----:B------:R-:W-:Y:S02]  /*1690*/  @P0 FSEL R27, R27, R0, P3 ;  /* 0x000000001b1b0208 */ /* 0x000fe40001800000 */
[----:B------:R-:W-:Y:S02]  /*16a0*/  @P0 FSEL R29, R29, R4, P4 ;  /* 0x000000041d1d0208 */ /* 0x000fe40002000000 */
[----:B------:R-:W-:-:S02]  /*16b0*/  @P0 FSEL R31, R31, R6, P5 ;  /* 0x000000061f1f0208 */ /* 0x000fc40002800000 */
[----:B------:R-:W-:-:S13]  /*16c0*/  ISETP.GE.U32.AND.EX P0, PT, R44, RZ, PT, P1 ;  /* 0x000000ff2c00720c */ /* 0x000fda0003f06110 */
[----:B------:R-:W-:Y:S01]  /*16d0*/  @P0 CALL.REL.NOINC `(.L_x_21) ;  /* 0x0000001000000944 */ /* 0x000fe20003c00000 */
[----:B------:R-:W-:Y:S05]  /*16e0*/  BRA `(.L_x_22) ;  /* 0xffffeb1000007947 */ /* 0x000fea000383ffff */
.L_x_21:
[C---:B------:R-:W-:Y:S01]  /*16f0*/  FSETP.NAN.AND P0, PT, R22.reuse, R22, PT ;  /* 0x000000161600720b */ /* 0x040fe20003f08000 */
[----:B------:R-:W0:Y:S01]  /*1700*/  S2R R14, SR_TID.X ;  /* 0x00000000000e7919 */ /* 0x000e220000002100 */
[CC--:B------:R-:W-:Y:S01]  /*1710*/  FSETP.GEU.AND P1, PT, R22.reuse, R34.reuse, PT ;  /* 0x000000221600720b */ /* 0x0c0fe20003f2e000 */
[----:B------:R-:W-:Y:S01]  /*1720*/  IMAD.MOV.U32 R19, RZ, RZ, -0x1 ;  /* 0xffffffffff137424 */ /* 0x000fe200078e00ff */
[----:B------:R-:W-:-:S04]  /*1730*/  FSEL R5, R22, R34, P0 ;  /* 0x0000002216057208 */ /* 0x000fc80000000000 */
[----:B------:R-:W-:-:S04]  /*1740*/  FSEL R5, R22, R5, !P1 ;  /* 0x0000000516057208 */ /* 0x000fc80004800000 */
[C---:B------:R-:W-:Y:S02]  /*1750*/  FSETP.GEU.AND P1, PT, R5.reuse, R23, PT ;  /* 0x000000170500720b */ /* 0x040fe40003f2e000 */
[----:B------:R-:W-:-:S11]  /*1760*/  FSETP.NAN.AND P0, PT, R5, R5, PT ;  /* 0x000000050500720b */ /* 0x000fd60003f08000 */
[----:B------:R-:W-:Y:S02]  /*1770*/  @P1 FSEL R5, R5, R23, P0 ;  /* 0x0000001705051208 */ /* 0x000fe40000000000 */
[--C-:B0-----:R-:W-:Y:S02]  /*1780*/  SHF.R.U32.HI R13, RZ, 0x9, R14.reuse ;  /* 0x00000009ff0d7819 */ /* 0x101fe4000001160e */
[C---:B------:R-:W-:Y:S02]  /*1790*/  FSETP.GEU.AND P1, PT, R5.reuse, R33, PT ;  /* 0x000000210500720b */ /* 0x040fe40003f2e000 */
[----:B------:R-:W-:Y:S02]  /*17a0*/  FSETP.NAN.AND P0, PT, R5, R5, PT ;  /* 0x000000050500720b */ /* 0x000fe40003f08000 */
[----:B------:R-:W-:Y:S02]  /*17b0*/  SGXT.U32 R13, R13, 0x1 ;  /* 0x000000010d0d781a */ /* 0x000fe40000000000 */
[----:B------:R-:W-:-:S03]  /*17c0*/  SHF.R.U32.HI R4, RZ, 0x3, R14 ;  /* 0x00000003ff047819 */ /* 0x000fc6000001160e */
[----:B------:R-:W-:-:S04]  /*17d0*/  IMAD.SHL.U32 R7, R13, 0x40, RZ ;  /* 0x000000400d077824 */ /* 0x000fc800078e00ff */
[----:B------:R-:W-:Y:S02]  /*17e0*/  @P1 FSEL R5, R5, R33, P0 ;  /* 0x0000002105051208 */ /* 0x000fe40000000000 */
[----:B------:R-:W-:Y:S02]  /*17f0*/  LOP3.LUT R4, R7, 0x3c, R4, 0xf8, !PT ;  /* 0x0000003c07047812 */ /* 0x000fe400078ef804 */
[C---:B------:R-:W-:Y:S02]  /*1800*/  FSETP.GEU.AND P1, PT, R5.reuse, R24, PT ;  /* 0x000000180500720b */ /* 0x040fe40003f2e000 */
[----:B------:R-:W-:-:S11]  /*1810*/  FSETP.NAN.AND P0, PT, R5, R5, PT ;  /* 0x000000050500720b */ /* 0x000fd60003f08000 */
[----:B------:R-:W-:-:S04]  /*1820*/  @P1 FSEL R5, R5, R24, P0 ;  /* 0x0000001805051208 */ /* 0x000fc80000000000 */
        /* <DEDUP_REMOVED lines=9> */
[C---:B------:R-:W-:Y:S01]  /*18c0*/  FSETP.NAN.AND P0, PT, R5.reuse, R5, PT ;  /* 0x000000050500720b */ /* 0x040fe20003f08000 */
[----:B------:R-:W0:Y:S02]  /*18d0*/  SHFL.BFLY PT, R0, R5, 0x10, 0x1f ;  /* 0x0e001f0005007f89 */ /* 0x000e2400000e0000 */
[----:B0-----:R-:W-:-:S10]  /*18e0*/  FSETP.GEU.AND P1, PT, R5, R0, PT ;  /* 0x000000000500720b */ /* 0x001fd40003f2e000 */
[----:B------:R-:W-:-:S04]  /*18f0*/  @!P0 FSEL R5, R5, R0, !P1 ;  /* 0x0000000005058208 */ /* 0x000fc80004800000 */
[C---:B------:R-:W-:Y:S01]  /*1900*/  FSETP.NAN.AND P0, PT, R5.reuse, R5, PT ;  /* 0x000000050500720b */ /* 0x040fe20003f08000 */
[----:B------:R-:W0:Y:S02]  /*1910*/  SHFL.BFLY PT, R0, R5, 0x8, 0x1f ;  /* 0x0d001f0005007f89 */ /* 0x000e2400000e0000 */
[----:B0-----:R-:W-:-:S13]  /*1920*/  FSETP.GEU.AND P1, PT, R5, R0, PT ;  /* 0x000000000500720b */ /* 0x001fda0003f2e000 */
[----:B------:R-:W-:-:S04]  /*1930*/  @P1 FSEL R5, R5, R0, P0 ;  /* 0x0000000005051208 */ /* 0x000fc80000000000 */
[C---:B------:R-:W-:Y:S01]  /*1940*/  FSETP.NAN.AND P0, PT, R5.reuse, R5, PT ;  /* 0x000000050500720b */ /* 0x040fe20003f08000 */
[----:B------:R-:W0:Y:S02]  /*1950*/  SHFL.BFLY PT, R0, R5, 0x4, 0x1f ;  /* 0x0c801f0005007f89 */ /* 0x000e2400000e0000 */
[----:B0-----:R-:W-:-:S13]  /*1960*/  FSETP.GEU.AND P1, PT, R5, R0, PT ;  /* 0x000000000500720b */ /* 0x001fda0003f2e000 */
[----:B------:R-:W-:Y:S02]  /*1970*/  @P1 FSEL R5, R5, R0, P0 ;  /* 0x0000000005051208 */ /* 0x000fe40000000000 */
[C---:B------:R-:W-:Y:S02]  /*1980*/  FSETP.NAN.AND P1, PT, R32.reuse, R32, PT ;  /* 0x000000202000720b */ /* 0x040fe40003f28000 */
[CC--:B------:R-:W-:Y:S01]  /*1990*/  FSETP.GT.AND P0, PT, R32.reuse, R31.reuse, PT ;  /* 0x0000001f2000720b */ /* 0x0c0fe20003f04000 */
[----:B------:R-:W0:Y:S01]  /*19a0*/  SHFL.BFLY PT, R0, R5, 0x2, 0x1f ;  /* 0x0c401f0005007f89 */ /* 0x000e2200000e0000 */
[----:B------:R-:W-:-:S04]  /*19b0*/  FSEL R31, R32, R31, P1 ;  /* 0x0000001f201f7208 */ /* 0x000fc80000800000 */
[----:B------:R-:W-:Y:S02]  /*19c0*/  FSEL R32, R32, R31, P0 ;  /* 0x0000001f20207208 */ /* 0x000fe40000000000 */
[C---:B------:R-:W-:Y:S02]  /*19d0*/  FSETP.NAN.AND P0, PT, R5.reuse, R5, PT ;  /* 0x000000050500720b */ /* 0x040fe40003f08000 */
[----:B------:R-:W-:Y:S02]  /*19e0*/  FSETP.GT.AND P1, PT, R32, R30, PT ;  /* 0x0000001e2000720b */ /* 0x000fe40003f24000 */
[----:B0-----:R-:W-:-:S13]  /*19f0*/  FSETP.GEU.AND P3, PT, R5, R0, PT ;  /* 0x000000000500720b */ /* 0x001fda0003f6e000 */
[----:B------:R-:W-:Y:S02]  /*1a00*/  @P3 FSEL R5, R5, R0, P0 ;  /* 0x0000000005053208 */ /* 0x000fe40000000000 */
[----:B------:R-:W-:Y:S02]  /*1a10*/  FSETP.NAN.AND P0, PT, R32, R32, PT ;  /* 0x000000202000720b */ /* 0x000fe40003f08000 */
[----:B------:R-:W-:Y:S01]  /*1a20*/  ISETP.GE.AND P3, PT, R14, 0x20, PT ;  /* 0x000000200e00780c */ /* 0x000fe20003f66270 */
[----:B------:R-:W0:Y:S01]  /*1a30*/  SHFL.BFLY PT, R0, R5, 0x1, 0x1f ;  /* 0x0c201f0005007f89 */ /* 0x000e2200000e0000 */
[----:B------:R-:W-:-:S04]  /*1a40*/  @!P1 FSEL R32, R32, R30, P0 ;  /* 0x0000001e20209208 */ /* 0x000fc80000000000 */
[C---:B------:R-:W-:Y:S02]  /*1a50*/  FSETP.GT.AND P0, PT, R32.reuse, R29, PT ;  /* 0x0000001d2000720b */ /* 0x040fe40003f04000 */
[----:B------:R-:W-:-:S11]  /*1a60*/  FSETP.NAN.AND P1, PT, R32, R32, PT ;  /* 0x000000202000720b */ /* 0x000fd60003f28000 */
[----:B------:R-:W-:Y:S02]  /*1a70*/  @!P0 FSEL R32, R32, R29, P1 ;  /* 0x0000001d20208208 */ /* 0x000fe40000800000 */
[----:B------:R-:W-:Y:S02]  /*1a80*/  LOP3.LUT P1, RZ, R14, 0x1f, RZ, 0xc0, !PT ;  /* 0x0000001f0eff7812 */ /* 0x000fe4000782c0ff */
[C---:B------:R-:W-:Y:S02]  /*1a90*/  FSETP.NAN.AND P0, PT, R5.reuse, R5, PT ;  /* 0x000000050500720b */ /* 0x040fe40003f08000 */
[----:B0-----:R-:W-:Y:S02]  /*1aa0*/  FSETP.GEU.AND P6, PT, R5, R0, PT ;  /* 0x000000000500720b */ /* 0x001fe40003fce000 */
[C---:B------:R-:W-:Y:S02]  /*1ab0*/  FSETP.GT.AND P4, PT, R32.reuse, R28, PT ;  /* 0x0000001c2000720b */ /* 0x040fe40003f84000 */
[----:B------:R-:W-:-:S09]  /*1ac0*/  FSETP.NAN.AND P5, PT, R32, R32, PT ;  /* 0x000000202000720b */ /* 0x000fd20003fa8000 */
[----:B------:R-:W-:Y:S02]  /*1ad0*/  @P6 SEL R5, R5, R0, P0 ;  /* 0x0000000005056207 */ /* 0x000fe40000000000 */
[----:B------:R-:W-:-:S03]  /*1ae0*/  @!P4 FSEL R32, R32, R28, P5 ;  /* 0x0000001c2020c208 */ /* 0x000fc60002800000 */
[----:B------:R-:W-:Y:S04]  /*1af0*/  @!P1 STS [R4], R5 ;  /* 0x0000000504009388 */ /* 0x000fe80000000800 */
[----:B------:R-:W-:Y:S01]  /*1b00*/  BAR.SYNC.DEFER_BLOCKING 0x0 ;  /* 0x0000000000007b1d */ /* 0x000fe20000010000 */
[C---:B------:R-:W-:Y:S02]  /*1b10*/  FSETP.GT.AND P0, PT, R32.reuse, R27, PT ;  /* 0x0000001b2000720b */ /* 0x040fe40003f04000 */
[----:B------:R-:W-:-:S11]  /*1b20*/  FSETP.NAN.AND P4, PT, R32, R32, PT ;  /* 0x000000202000720b */ /* 0x000fd60003f88000 */
[----:B------:R-:W-:-:S04]  /*1b30*/  @!P0 FSEL R32, R32, R27, P4 ;  /* 0x0000001b20208208 */ /* 0x000fc80002000000 */
[CC--:B------:R-:W-:Y:S02]  /*1b40*/  FSETP.GT.AND P0, PT, R32.reuse, R21.reuse, PT ;  /* 0x000000152000720b */ /* 0x0c0fe40003f04000 */
[C---:B------:R-:W-:Y:S01]  /*1b50*/  FSETP.NAN.AND P4, PT, R32.reuse, R32, PT ;  /* 0x000000202000720b */ /* 0x040fe20003f88000 */
[----:B------:R-:W0:Y:S10]  /*1b60*/  @!P3 LDS R6, [R14.X4] ;  /* 0x000000000e06b984 */ /* 0x000e340000004800 */
[----:B------:R-:W-:Y:S01]  /*1b70*/  @!P0 FSEL R32, R32, R21, P4 ;  /* 0x0000001520208208 */ /* 0x000fe20002000000 */
[----:B------:R-:W-:-:S03]  /*1b80*/  IMAD.MOV.U32 R21, RZ, RZ, -0x1000 ;  /* 0xfffff000ff157424 */ /* 0x000fc600078e00ff */
[C---:B------:R-:W-:Y:S02]  /*1b90*/  FSETP.GT.AND P0, PT, R32.reuse, R35, PT ;  /* 0x000000232000720b */ /* 0x040fe40003f04000 */
[----:B------:R-:W-:-:S11]  /*1ba0*/  FSETP.NAN.AND P4, PT, R32, R32, PT ;  /* 0x000000202000720b */ /* 0x000fd60003f88000 */
[----:B------:R-:W-:-:S04]  /*1bb0*/  @!P0 FSEL R32, R32, R35, P4 ;  /* 0x0000002320208208 */ /* 0x000fc80002000000 */
[----:B------:R-:W-:Y:S01]  /*1bc0*/  FSETP.NAN.AND P5, PT, R32, R32, PT ;  /* 0x000000202000720b */ /* 0x000fe20003fa8000 */
[----:B------:R-:W-:Y:S04]  /*1bd0*/  SHFL.BFLY PT, R5, R32, 0x10, 0x1f ;  /* 0x0e001f0020057f89 */ /* 0x000fe800000e0000 */
[----:B0-----:R-:W0:Y:S01]  /*1be0*/  SHFL.BFLY PT, R9, R6, 0x8, 0x1f ;  /* 0x0d001f0006097f89 */ /* 0x001e2200000e0000 */
[C---:B------:R-:W-:Y:S02]  /*1bf0*/  FSETP.NAN.AND P0, PT, R6.reuse, R6, PT ;  /* 0x000000060600720b */ /* 0x040fe40003f08000 */
[----:B0-----:R-:W-:-:S04]  /*1c00*/  FSETP.GEU.AND P4, PT, R6, R9, PT ;  /* 0x000000090600720b */ /* 0x001fc80003f8e000 */
[----:B------:R-:W-:Y:S02]  /*1c10*/  FSEL R9, R6, R9, !P4 ;  /* 0x0000000906097208 */ /* 0x000fe40006000000 */
[----:B------:R-:W-:Y:S02]  /*1c20*/  FSETP.GT.AND P4, PT, R32, R5, PT ;  /* 0x000000052000720b */ /* 0x000fe40003f84000 */
[----:B------:R-:W-:Y:S01]  /*1c30*/  FSEL R9, R6, R9, P0 ;  /* 0x0000000906097208 */ /* 0x000fe20000000000 */
[----:B------:R-:W-:Y:S01]  /*1c40*/  IMAD R6, R13, -0x3c, R7 ;  /* 0xffffffc40d067824 */ /* 0x000fe200078e0207 */
[----:B------:R-:W-:Y:S01]  /*1c50*/  @!P5 FSEL R32, R32, R5, P4 ;  /* 0x000000052020d208 */ /* 0x000fe20002000000 */
[----:B------:R-:W-:Y:S01]  /*1c60*/  IMAD R13, R16, 0x2, R13 ;  /* 0x00000002100d7824 */ /* 0x000fe200078e020d */
[----:B------:R-:W-:Y:S01]  /*1c70*/  FSETP.NAN.AND P0, PT, R9, R9, PT ;  /* 0x000000090900720b */ /* 0x000fe20003f08000 */
[----:B------:R-:W0:Y:S01]  /*1c80*/  SHFL.BFLY PT, R0, R9, 0x4, 0x1f ;  /* 0x0c801f0009007f89 */ /* 0x000e2200000e0000 */
[----:B------:R-:W-:Y:S01]  /*1c90*/  FSETP.NAN.AND P5, PT, R32, R32, PT ;  /* 0x000000202000720b */ /* 0x000fe20003fa8000 */
[----:B------:R-:W-:-:S02]  /*1ca0*/  IMAD R17, R13, 0x3c00, R2 ;  /* 0x00003c000d117824 */ /* 0x000fc400078e0202 */
[----:B------:R-:W1:Y:S01]  /*1cb0*/  SHFL.BFLY PT, R5, R32, 0x8, 0x1f ;  /* 0x0d001f0020057f89 */ /* 0x000e6200000e0000 */
[----:B------:R-:W-:Y:S01]  /*1cc0*/  IMAD R18, R13, 0xc00, R2 ;  /* 0x00000c000d127824 */ /* 0x000fe200078e0202 */
[----:B0-----:R-:W-:Y:S02]  /*1cd0*/  FSETP.GEU.AND P6, PT, R9, R0, PT ;  /* 0x000000000900720b */ /* 0x001fe40003fce000 */
[----:B-1----:R-:W-:-:S11]  /*1ce0*/  FSETP.GT.AND P4, PT, R32, R5, PT ;  /* 0x000000052000720b */ /* 0x002fd60003f84000 */
[----:B------:R-:W-:Y:S02]  /*1cf0*/  @P6 FSEL R9, R9, R0, P0 ;  /* 0x0000000009096208 */ /* 0x000fe40000000000 */
[----:B------:R-:W-:-:S03]  /*1d00*/  @!P4 FSEL R32, R32, R5, P5 ;  /* 0x000000052020c208 */ /* 0x000fc60002800000 */
[----:B------:R-:W0:Y:S01]  /*1d10*/  SHFL.BFLY PT, R0, R9, 0x2, 0x1f ;  /* 0x0c401f0009007f89 */ /* 0x000e2200000e0000 */
[C---:B------:R-:W-:Y:S02]  /*1d20*/  FSETP.NAN.AND P0, PT, R9.reuse, R9, PT ;  /* 0x000000090900720b */ /* 0x040fe40003f08000 */
[C---:B------:R-:W-:Y:S01]  /*1d30*/  FSETP.NAN.AND P5, PT, R32.reuse, R32, PT ;  /* 0x000000202000720b */ /* 0x040fe20003fa8000 */
[----:B------:R-:W1:Y:S01]  /*1d40*/  SHFL.BFLY PT, R5, R32, 0x4, 0x1f ;  /* 0x0c801f0020057f89 */ /* 0x000e6200000e0000 */
[----:B0-----:R-:W-:Y:S02]  /*1d50*/  FSETP.GEU.AND P6, PT, R9, R0, PT ;  /* 0x000000000900720b */ /* 0x001fe40003fce000 */
[----:B-1----:R-:W-:-:S11]  /*1d60*/  FSETP.GT.AND P4, PT, R32, R5, PT ;  /* 0x000000052000720b */ /* 0x002fd60003f84000 */
[----:B------:R-:W-:Y:S02]  /*1d70*/  @P6 FSEL R9, R9, R0, P0 ;  /* 0x0000000009096208 */ /* 0x000fe40000000000 */
[----:B------:R-:W-:Y:S02]  /*1d80*/  LOP3.LUT P0, RZ, R14, 0xf, RZ, 0xc0, !PT ;  /* 0x0000000f0eff7812 */ /* 0x000fe4000780c0ff */
[----:B------:R-:W-:Y:S01]  /*1d90*/  @!P4 FSEL R32, R32, R5, P5 ;  /* 0x000000052020c208 */ /* 0x000fe20002800000 */
[----:B------:R-:W0:Y:S01]  /*1da0*/  SHFL.BFLY PT, R0, R9, 0x1, 0x1f ;  /* 0x0c201f0009007f89 */ /* 0x000e2200000e0000 */
[----:B------:R-:W-:Y:S02]  /*1db0*/  ISETP.LT.AND P0, PT, R14, 0x20, !P0 ;  /* 0x000000200e00780c */ /* 0x000fe40004701270 */
[C---:B------:R-:W-:Y:S01]  /*1dc0*/  FSETP.NAN.AND P6, PT, R9.reuse, R9, PT ;  /* 0x000000090900720b */ /* 0x040fe20003fc8000 */
[----:B------:R-:W1:Y:S01]  /*1dd0*/  SHFL.BFLY PT, R5, R32, 0x2, 0x1f ;  /* 0x0c401f0020057f89 */ /* 0x000e6200000e0000 */
[----:B0-----:R-:W-:-:S02]  /*1de0*/  FSETP.GEU.AND P5, PT, R9, R0, PT ;  /* 0x000000000900720b */ /* 0x001fc40003fae000 */
[----:B-1----:R-:W-:-:S11]  /*1df0*/  FSETP.GT.AND P4, PT, R32, R5, PT ;  /* 0x000000052000720b */ /* 0x002fd60003f84000 */
[----:B------:R-:W-:Y:S02]  /*1e00*/  @P5 SEL R9, R9, R0, P6 ;  /* 0x0000000009095207 */ /* 0x000fe40003000000 */
[----:B------:R-:W-:Y:S02]  /*1e10*/  FSETP.NAN.AND P5, PT, R32, R32, PT ;  /* 0x000000202000720b */ /* 0x000fe40003fa8000 */
[----:B------:R-:W-:Y:S01]  /*1e20*/  LOP3.LUT R0, R14, 0x1, RZ, 0xc0, !PT ;  /* 0x000000010e007812 */ /* 0x000fe200078ec0ff */
[----:B------:R-:W-:Y:S01]  /*1e30*/  @P0 STS [R14.X4], R9 ;  /* 0x000000090e000388 */ /* 0x000fe20000004800 */
[----:B------:R-:W-:-:S03]  /*1e40*/  @!P4 FSEL R32, R32, R5, P5 ;  /* 0x000000052020c208 */ /* 0x000fc60002800000 */
[----:B------:R-:W-:Y:S01]  /*1e50*/  BAR.SYNC.DEFER_BLOCKING 0x0 ;  /* 0x0000000000007b1d */ /* 0x000fe20000010000 */
[----:B------:R-:W-:-:S05]  /*1e60*/  FSETP.NAN.AND P5, PT, R32, R32, PT ;  /* 0x000000202000720b */ /* 0x000fca0003fa8000 */
[----:B------:R-:W0:Y:S04]  /*1e70*/  SHFL.BFLY PT, R11, R32, 0x1, 0x1f ;  /* 0x0c201f00200b7f89 */ /* 0x000e2800000e0000 */
[----:B------:R-:W1:Y:S04]  /*1e80*/  LDS R5, [R7] ;  /* 0x0000000007057984 */ /* 0x000e680000000800 */
[----:B------:R-:W-:Y:S01]  /*1e90*/  BAR.SYNC.DEFER_BLOCKING 0x0 ;  /* 0x0000000000007b1d */ /* 0x000fe20000010000 */
[----:B0-----:R-:W-:-:S13]  /*1ea0*/  FSETP.GT.AND P4, PT, R32, R11, PT ;  /* 0x0000000b2000720b */ /* 0x001fda0003f84000 */
[----:B------:R-:W-:Y:S01]  /*1eb0*/  @!P4 SEL R32, R32, R11, P5 ;  /* 0x0000000b2020c207 */ /* 0x000fe20002800000 */
[----:B------:R-:W-:-:S05]  /*1ec0*/  IMAD R11, R13, 0x3000, RZ ;  /* 0x000030000d0b7824 */ /* 0x000fca00078e02ff */
[----:B------:R-:W-:Y:S01]  /*1ed0*/  LOP3.LUT R20, R11, R2, RZ, 0xfc, !PT ;  /* 0x000000020b147212 */ /* 0x000fe200078efcff */
[----:B-1----:R-:W-:Y:S04]  /*1ee0*/  STS [R6], R5 ;  /* 0x0000000506007388 */ /* 0x002fe80000000800 */
[----:B------:R-:W-:Y:S06]  /*1ef0*/  BAR.SYNC.DEFER_BLOCKING 0x0 ;  /* 0x0000000000007b1d */ /* 0x000fec0000010000 */
[----:B------:R-:W-:Y:S04]  /*1f00*/  LDS R8, [R0.X4] ;  /* 0x0000000000087984 */ /* 0x000fe80000004800 */
[----:B------:R-:W-:Y:S06]  /*1f10*/  BAR.SYNC.DEFER_BLOCKING 0x0 ;  /* 0x0000000000007b1d */ /* 0x000fec0000010000 */
[----:B------:R-:W-:Y:S04]  /*1f20*/  @!P1 STS [R4], R32 ;  /* 0x0000002004009388 */ /* 0x000fe80000000800 */
[----:B------:R-:W-:Y:S06]  /*1f30*/  BAR.SYNC.DEFER_BLOCKING 0x0 ;  /* 0x0000000000007b1d */ /* 0x000fec0000010000 */
[----:B------:R-:W0:Y:S04]  /*1f40*/  @!P3 LDS R10, [R14.X4] ;  /* 0x000000000e0ab984 */ /* 0x000e280000004800 */
[----:B0-----:R-:W0:Y:S01]  /*1f50*/  SHFL.BFLY PT, R9, R10, 0x8, 0x1f ;  /* 0x0d001f000a097f89 */ /* 0x001e2200000e0000 */
[----:B------:R-:W-:-:S02]  /*1f60*/  FSETP.NAN.AND P3, PT, R10, R10, PT ;  /* 0x0000000a0a00720b */ /* 0x000fc40003f68000 */
[----:B0-----:R-:W-:-:S04]  /*1f70*/  FSETP.GT.AND P1, PT, R10, R9, PT ;  /* 0x000000090a00720b */ /* 0x001fc80003f24000 */
[----:B------:R-:W-:-:S04]  /*1f80*/  FSEL R9, R10, R9, P1 ;  /* 0x000000090a097208 */ /* 0x000fc80000800000 */
[----:B------:R-:W-:-:S04]  /*1f90*/  FSEL R9, R10, R9, P3 ;  /* 0x000000090a097208 */ /* 0x000fc80001800000 */
[C---:B------:R-:W-:Y:S01]  /*1fa0*/  FSETP.NAN.AND P3, PT, R9.reuse, R9, PT ;  /* 0x000000090900720b */ /* 0x040fe20003f68000 */
[----:B------:R-:W0:Y:S02]  /*1fb0*/  SHFL.BFLY PT, R12, R9, 0x4, 0x1f ;  /* 0x0c801f00090c7f89 */ /* 0x000e2400000e0000 */
[----:B0-----:R-:W-:-:S13]  /*1fc0*/  FSETP.GT.AND P1, PT, R9, R12, PT ;  /* 0x0000000c0900720b */ /* 0x001fda0003f24000 */
[----:B------:R-:W-:-:S04]  /*1fd0*/  @!P1 FSEL R9, R9, R12, P3 ;  /* 0x0000000c09099208 */ /* 0x000fc80001800000 */
[C---:B------:R-:W-:Y:S01]  /*1fe0*/  FSETP.NAN.AND P3, PT, R9.reuse, R9, PT ;  /* 0x000000090900720b */ /* 0x040fe20003f68000 */
[----:B------:R-:W0:Y:S02]  /*1ff0*/  SHFL.BFLY PT, R4, R9, 0x2, 0x1f ;  /* 0x0c401f0009047f89 */ /* 0x000e2400000e0000 */
[----:B0-----:R-:W-:-:S13]  /*2000*/  FSETP.GT.AND P1, PT, R9, R4, PT ;  /* 0x000000040900720b */ /* 0x001fda0003f24000 */
[----:B------:R-:W-:-:S04]  /*2010*/  @!P1 FSEL R9, R9, R4, P3 ;  /* 0x0000000409099208 */ /* 0x000fc80001800000 */
[C---:B------:R-:W-:Y:S01]  /*2020*/  FSETP.NAN.AND P3, PT, R9.reuse, R9, PT ;  /* 0x000000090900720b */ /* 0x040fe20003f68000 */
[----:B------:R-:W0:Y:S02]  /*2030*/  SHFL.BFLY PT, R4, R9, 0x1, 0x1f ;  /* 0x0c201f0009047f89 */ /* 0x000e2400000e0000 */
[----:B0-----:R-:W-:-:S13]  /*2040*/  FSETP.GT.AND P1, PT, R9, R4, PT ;  /* 0x000000040900720b */ /* 0x001fda0003f24000 */
[----:B------:R-:W-:-:S05]  /*2050*/  @!P1 SEL R9, R9, R4, P3 ;  /* 0x0000000409099207 */ /* 0x000fca0001800000 */
[----:B------:R-:W-:Y:S04]  /*2060*/  @P0 STS [R14.X4], R9 ;  /* 0x000000090e000388 */ /* 0x000fe80000004800 */
[----:B------:R-:W-:Y:S01]  /*2070*/  BAR.SYNC.DEFER_BLOCKING 0x0 ;  /* 0x0000000000007b1d */ /* 0x000fe20000010000 */
[----:B------:R-:W-:-:S04]  /*2080*/  FSETP.GE.AND P0, PT, R5, RZ, PT ;  /* 0x000000ff0500720b */ /* 0x000fc80003f06000 */
[----:B------:R-:W-:-:S05]  /*2090*/  FSEL R5, R5, RZ, !P0 ;  /* 0x000000ff05057208 */ /* 0x000fca0004000000 */
[----:B------:R-:W-:-:S05]  /*20a0*/  FADD R4, RZ, -R5 ;  /* 0x80000005ff047221 */ /* 0x000fca0000000000 */
[----:B------:R-:W-:Y:S01]  /*20b0*/  FSETP.NAN.AND P1, PT, R4, R4, PT ;  /* 0x000000040400720b */ /* 0x000fe20003f28000 */
[----:B------:R-:W0:Y:S04]  /*20c0*/  LDS R7, [R7] ;  /* 0x0000000007077984 */ /* 0x000e280000000800 */
[----:B------:R-:W-:Y:S06]  /*20d0*/  BAR.SYNC.DEFER_BLOCKING 0x0 ;  /* 0x0000000000007b1d */ /* 0x000fec0000010000 */
[----:B0-----:R0:W-:Y:S04]  /*20e0*/  STS [R6], R7 ;  /* 0x0000000706007388 */ /* 0x0011e80000000800 */
[----:B------:R-:W-:Y:S01]  /*20f0*/  BAR.SYNC.DEFER_BLOCKING 0x0 ;  /* 0x0000000000007b1d */ /* 0x000fe20000010000 */
[----:B------:R-:W-:-:S04]  /*2100*/  FSETP.GTU.AND P0, PT, R7, RZ, PT ;  /* 0x000000ff0700720b */ /* 0x000fc80003f0c000 */
[----:B------:R-:W-:Y:S02]  /*2110*/  FSEL R5, R7, RZ, P0 ;  /* 0x000000ff07057208 */ /* 0x000fe40000000000 */
[----:B0-----:R-:W-:Y:S02]  /*2120*/  MOV R7, 0x2 ;  /* 0x0000000200077802 */ /* 0x001fe40000000f00 */
[----:B------:R-:W-:-:S04]  /*2130*/  FSETP.GT.AND P0, PT, R4, R5, PT ;  /* 0x000000050400720b */ /* 0x000fc80003f04000 */
[----:B------:R-:W-:-:S05]  /*2140*/  @!P1 FSEL R4, R4, R5, P0 ;  /* 0x0000000504049208 */ /* 0x000fca0000000000 */
[----:B------:R-:W-:Y:S01]  /*2150*/  FMUL R9, R4, 0.0078740157186985015869 ;  /* 0x3c01020404097820 */ /* 0x000fe20000400000 */
[----:B------:R-:W-:-:S04]  /*2160*/  IMAD.SHL.U32 R4, R16, 0x2, RZ ;  /* 0x0000000210047824 */ /* 0x000fc800078e00ff */
[C---:B------:R-:W-:Y:S01]  /*2170*/  FSETP.GT.AND P0, PT, R9.reuse, 9.9999997473787516356e-06, PT ;  /* 0x3727c5ac0900780b */ /* 0x040fe20003f04000 */
[----:B------:R0:W1:Y:S01]  /*2180*/  LDS R5, [R0.X4] ;  /* 0x0000000000057984 */ /* 0x0000620000004800 */
[----:B------:R-:W-:Y:S02]  /*2190*/  FSETP.NAN.AND P1, PT, R9, R9, PT ;  /* 0x000000090900720b */ /* 0x000fe40003f28000 */
[----:B------:R-:W-:Y:S01]  /*21a0*/  LOP3.LUT R6, R4, 0x1, R14, 0xf8, !PT ;  /* 0x0000000104067812 */ /* 0x000fe200078ef80e */
[----:B0-----:R-:W-:-:S08]  /*21b0*/  IMAD.MOV.U32 R0, RZ, RZ, 0x3f800000 ;  /* 0x3f800000ff007424 */ /* 0x001fd000078e00ff */
[----:B------:R-:W-:Y:S02]  /*21c0*/  @!P0 FSEL R9, R9, 9.9999997473787516356e-06, P1 ;  /* 0x3727c5ac09098808 */ /* 0x000fe40000800000 */
[----:B------:R-:W-:Y:S02]  /*21d0*/  LOP3.LUT P0, RZ, R14, 0x3fe, RZ, 0xc0, !PT ;  /* 0x000003fe0eff7812 */ /* 0x000fe4000780c0ff */
[C---:B------:R-:W-:Y:S02]  /*21e0*/  FSETP.GT.AND P1, PT, |R9|.reuse, 8.50705917302346158658e+37, PT ;  /* 0x7e8000000900780b */ /* 0x040fe40003f24200 */
[----:B------:R-:W-:Y:S02]  /*21f0*/  FSETP.GEU.AND P3, PT, |R9|, 1.175494350822287508e-38, PT ;  /* 0x008000000900780b */ /* 0x000fe40003f6e200 */
[----:B------:R-:W-:Y:S02]  /*2200*/  ISETP.LT.AND P0, PT, R6, 0x1010, !P0 ;  /* 0x000010100600780c */ /* 0x000fe40004701270 */
[----:B------:R-:W-:-:S07]  /*2210*/  FSEL R0, R0, 0.25, !P1 ;  /* 0x3e80000000007808 */ /* 0x000fce0004800000 */
[----:B------:R-:W-:Y:S02]  /*2220*/  @P1 FMUL R9, R9, 0.25 ;  /* 0x3e80000009091820 */ /* 0x000fe40000400000 */
[----:B------:R-:W-:Y:S02]  /*2230*/  @!P3 FMUL R0, R0, 16777216 ;  /* 0x4b8000000000b820 */ /* 0x000fe40000400000 */
[----:B------:R-:W-:-:S06]  /*2240*/  @!P3 FMUL R9, R9, 16777216 ;  /* 0x4b8000000909b820 */ /* 0x000fcc0000400000 */
[----:B------:R-:W0:Y:S01]  /*2250*/  MUFU.RCP R9, R9 ;  /* 0x0000000900097308 */ /* 0x000e220000001000 */
[----:B-1----:R-:W-:Y:S01]  /*2260*/  F2FP.BF16.PACK_AB R8, R5, R8 ;  /* 0x000000080508723e */ /* 0x002fe200000010ff */
[----:B------:R-:W-:-:S03]  /*2270*/  IMAD.WIDE R4, R6, R7, c[0x0][0x170] ;  /* 0x00005c0006047625 */ /* 0x000fc600078e0207 */
[----:B------:R-:W-:Y:S01]  /*2280*/  PRMT R10, R8, 0x7632, R10 ;  /* 0x00007632080a7816 */ /* 0x000fe2000000000a */
[----:B------:R-:W-:Y:S01]  /*2290*/  IMAD.WIDE R6, R6, R7, c[0x0][0x178] ;  /* 0x00005e0006067625 */ /* 0x000fe200078e0207 */
[----:B------:R1:W-:Y:S04]  /*22a0*/  @P0 STG.E.U16 [R4.64], R8 ;  /* 0x0000000804000986 */ /* 0x0003e8000c101504 */
[----:B------:R1:W-:Y:S01]  /*22b0*/  @P0 STG.E.U16 [R6.64], R10 ;  /* 0x0000000a06000986 */ /* 0x0003e2000c101504 */
[----:B0-----:R-:W-:-:S03]  /*22c0*/  FMUL R16, R9, R0 ;  /* 0x0000000009107220 */ /* 0x001fc60000400000 */
.L_x_44:
[----:B------:R-:W-:Y:S01]  /*22d0*/  IADD3 R0, P1, P3, R2, 0x1000, R21 ;  /* 0x0000100002007810 */ /* 0x000fe20007b3e015 */
[----:B------:R-:W-:Y:S01]  /*22e0*/  IMAD.MOV.U32 R25, RZ, RZ, 0x4 ;  /* 0x00000004ff197424 */ /* 0x000fe200078e00ff */
[----:B------:R-:W-:Y:S01]  /*22f0*/  IADD3 R24, R20, R21, RZ ;  /* 0x0000001514187210 */ /* 0x000fe20007ffe0ff */
[----:B-1----:R-:W-:Y:S01]  /*2300*/  CS2R R4, SRZ ;  /* 0x0000000000047805 */ /* 0x002fe2000001ff00 */
[----:B------:R-:W-:Y:S01]  /*2310*/  ISETP.LT.U32.AND P0, PT, R0, 0x3c00, PT ;  /* 0x00003c000000780c */ /* 0x000fe20003f01070 */
[----:B------:R-:W-:Y:S01]  /*2320*/  CS2R R6, SRZ ;  /* 0x0000000000067805 */ /* 0x000fe2000001ff00 */
[----:B------:R-:W-:-:S02]  /*2330*/  IADD3.X R8, RZ, RZ, R19, P1, P3 ;  /* 0x000000ffff087210 */ /* 0x000fc40000fe6413 */
[----:B------:R-:W-:Y:S02]  /*2340*/  ISETP.GT.U32.AND P1, PT, R0, 0xbff, PT ;  /* 0x00000bff0000780c */ /* 0x000fe40003f24070 */
[----:B------:R-:W-:Y:S02]  /*2350*/  ISETP.LT.U32.AND.EX P0, PT, R8, RZ, !P2, P0 ;  /* 0x000000ff0800720c */ /* 0x000fe40005701100 */
[----:B------:R-:W-:Y:S02]  /*2360*/  IADD3 R12, R24, 0x400, RZ ;  /* 0x00000400180c7810 */ /* 0x000fe40007ffe0ff */
[----:B------:R-:W-:-:S03]  /*2370*/  ISETP.GT.U32.AND.EX P3, PT, R8, RZ, P0, P1 ;  /* 0x000000ff0800720c */ /* 0x000fc60000764110 */
[----:B------:R-:W-:-:S10]  /*2380*/  IMAD.WIDE R12, R12, R25, c[0x0][0x168] ;  /* 0x00005a000c0c7625 */ /* 0x000fd400078e0219 */
[----:B------:R0:W2:Y:S01]  /*2390*/  @P3 LDG.E.EL.128 R4, [R12.64] ;  /* 0x000000040c043981 */ /* 0x0000a2000c2e1d00 */
[----:B------:R-:W-:Y:S01]  /*23a0*/  ISETP.GE.U32.AND P1, PT, R0, 0xc00, PT ;  /* 0x00000c000000780c */ /* 0x000fe20003f26070 */
[----:B------:R-:W-:Y:S01]  /*23b0*/  CS2R R10, SRZ ;  /* 0x00000000000a7805 */ /* 0x000fe2000001ff00 */
[----:B------:R-:W-:Y:S02]  /*23c0*/  IADD3 R24, R24, 0x404, RZ ;  /* 0x0000040418187810 */ /* 0x000fe40007ffe0ff */
[----:B------:R-:W-:Y:S02]  /*23d0*/  ISETP.GE.U32.AND.EX P1, PT, R8, RZ, PT, P1 ;  /* 0x000000ff0800720c */ /* 0x000fe40003f26110 */
[----:B------:R-:W-:Y:S01]  /*23e0*/  CS2R R8, SRZ ;  /* 0x0000000000087805 */ /* 0x000fe2000001ff00 */
[----:B------:R-:W-:Y:S01]  /*23f0*/  IMAD.WIDE R24, R24, R25, c[0x0][0x168] ;  /* 0x00005a0018187625 */ /* 0x000fe200078e0219 */
[----:B------:R-:W-:-:S04]  /*2400*/  ISETP.LT.AND P4, PT, R3, 0x1010, !P1 ;  /* 0x000010100300780c */ /* 0x000fc80004f81270 */
[----:B------:R1:W3:Y:S01]  /*2410*/  @P3 LDG.E.EL.128 R8, [R24.64] ;  /* 0x0000000418083981 */ /* 0x0002e2000c2e1d00 */
[----:B------:R-:W-:Y:S01]  /*2420*/  IADD3 R22, R18, 0x1000, R21 ;  /* 0x0000100012167810 */ /* 0x000fe20007ffe015 */
[----:B------:R-:W-:Y:S01]  /*2430*/  IMAD.MOV.U32 R23, RZ, RZ, 0x2 ;  /* 0x00000002ff177424 */ /* 0x000fe200078e00ff */
[----:B0-----:R-:W-:Y:S01]  /*2440*/  CS2R R12, SRZ ;  /* 0x00000000000c7805 */ /* 0x001fe2000001ff00 */
[----:B------:R-:W-:Y:S02]  /*2450*/  CS2R R14, SRZ ;  /* 0x00000000000e7805 */ /* 0x000fe4000001ff00 */
[----:B------:R-:W-:-:S05]  /*2460*/  IMAD.WIDE R22, R22, R23, c[0x0][0x160] ;  /* 0x0000580016167625 */ /* 0x000fca00078e0217 */
[----:B------:R0:W5:Y:S01]  /*2470*/  @P4 LDG.E.EL.128 R12, [R22.64] ;  /* 0x00000004160c4981 */ /* 0x000162000c2e1d00 */
[----:B------:R-:W-:Y:S01]  /*2480*/  BSSY B0, `(.L_x_23) ;  /* 0x0000035000007945 */ /* 0x000fe20003800000 */
[----:B--2---:R-:W-:Y:S01]  /*2490*/  FMUL R27, R4, R4 ;  /* 0x00000004041b7220 */ /* 0x004fe20000400000 */
[----:B------:R-:W-:-:S03]  /*24a0*/  FMUL R0, R5, R5 ;  /* 0x0000000505007220 */ /* 0x000fc60000400000 */
[----:B------:R-:W-:Y:S01]  /*24b0*/  FMUL R27, R27, R4 ;  /* 0x000000041b1b7220 */ /* 0x000fe20000400000 */
[----:B------:R-:W-:-:S03]  /*24c0*/  FMUL R0, R0, R5 ;  /* 0x0000000500007220 */ /* 0x000fc60000400000 */
[----:B------:R-:W-:Y:S01]  /*24d0*/  FFMA R27, R27, 0.044714998453855514526, R4 ;  /* 0x3d3727131b1b7823 */ /* 0x000fe20000000004 */
[----:B------:R-:W-:-:S03]  /*24e0*/  FFMA R26, R0, 0.044714998453855514526, R5 ;  /* 0x3d372713001a7823 */ /* 0x000fc60000000005 */
[----:B------:R-:W-:Y:S01]  /*24f0*/  FMUL R27, R27, 0.79788458347320556641 ;  /* 0x3f4c422a1b1b7820 */ /* 0x000fe20000400000 */
[----:B------:R-:W-:-:S03]  /*2500*/  FMUL R29, R26, 0.79788458347320556641 ;  /* 0x3f4c422a1a1d7820 */ /* 0x000fc60000400000 */
[----:B------:R-:W-:-:S05]  /*2510*/  FADD.FTZ R28, |R27|, -RZ ;  /* 0x800000ff1b1c7221 */ /* 0x000fca0000010200 */
[----:B------:R-:W-:-:S13]  /*2520*/  FSETP.GE.AND P4, PT, R28, 0.60000002384185791016, PT ;  /* 0x3f19999a1c00780b */ /* 0x000fda0003f86000 */
[C---:B-1----:R-:W-:Y:S01]  /*2530*/  @P4 FMUL R24, R28.reuse, 2.8853900432586669922 ;  /* 0x4038aa3b1c184820 */ /* 0x042fe20000400000 */
[----:B0-----:R-:W-:Y:S01]  /*2540*/  @P4 IMAD.MOV.U32 R22, RZ, RZ, 0x3f800000 ;  /* 0x3f800000ff164424 */ /* 0x001fe200078e00ff */
[----:B------:R-:W-:Y:S01]  /*2550*/  @!P4 FMUL R23, R27, R27 ;  /* 0x0000001b1b17c220 */ /* 0x000fe20000400000 */
[----:B------:R-:W-:Y:S01]  /*2560*/  @!P4 IMAD.MOV.U32 R30, RZ, RZ, 0x3c80f082 ;  /* 0x3c80f082ff1ec424 */ /* 0x000fe200078e00ff */
[----:B------:R-:W-:Y:S01]  /*2570*/  @P4 FSETP.GE.AND P3, PT, R28, 9.010913848876953125, PT ;  /* 0x41102cb41c00480b */ /* 0x000fe20003f66000 */
[----:B------:R-:W-:Y:S01]  /*2580*/  FADD.FTZ R28, |R29|, -RZ ;  /* 0x800000ff1d1c7221 */ /* 0x000fe20000010200 */
[----:B------:R-:W0:Y:S01]  /*2590*/  @P4 MUFU.EX2 R24, R24 ;  /* 0x0000001800184308 */ /* 0x000e220000000800 */
[----:B------:R-:W-:-:S04]  /*25a0*/  @!P4 FFMA.FTZ R0, R23, R30, -0.052303962409496307373 ;  /* 0xbd563cae1700c423 */ /* 0x000fc8000001001e */
[----:B------:R-:W-:-:S04]  /*25b0*/  @!P4 FFMA.FTZ R0, R23, R0, 0.1331529766321182251 ;  /* 0x3e0859411700c423 */ /* 0x000fc80000010000 */
[----:B------:R-:W-:-:S04]  /*25c0*/  @!P4 FFMA.FTZ R0, R23, R0, -0.33332768082618713379 ;  /* 0xbeaaa9ed1700c423 */ /* 0x000fc80000010000 */
[----:B------:R-:W-:Y:S01]  /*25d0*/  @!P4 FFMA.FTZ R0, R23, R0, RZ ;  /* 0x000000001700c223 */ /* 0x000fe200000100ff */
[----:B0-----:R-:W-:Y:S01]  /*25e0*/  @P4 FADD R25, R24, 1 ;  /* 0x3f80000018194421 */ /* 0x001fe20000000000 */
[----:B------:R-:W-:-:S04]  /*25f0*/  FMUL R24, R7, R7 ;  /* 0x0000000707187220 */ /* 0x000fc80000400000 */
[----:B------:R-:W-:Y:S01]  /*2600*/  FMUL R26, R24, R7 ;  /* 0x00000007181a7220 */ /* 0x000fe20000400000 */
[----:B------:R-:W0:Y:S02]  /*2610*/  @P4 MUFU.RCP R25, R25 ;  /* 0x0000001900194308 */ /* 0x000e240000001000 */
[----:B0-----:R-:W-:Y:S01]  /*2620*/  @P4 FFMA.FTZ R22, R25, -2, R22 ;  /* 0xc000000019164823 */ /* 0x001fe20000010016 */
[----:B------:R-:W-:-:S04]  /*2630*/  FMUL R25, R6, R6 ;  /* 0x0000000606197220 */ /* 0x000fc80000400000 */
[----:B------:R-:W-:Y:S01]  /*2640*/  @P4 FSEL R22, R22, 1, !P3 ;  /* 0x3f80000016164808 */ /* 0x000fe20005800000 */
[----:B------:R-:W-:Y:S01]  /*2650*/  FMUL R25, R25, R6 ;  /* 0x0000000619197220 */ /* 0x000fe20000400000 */
[----:B------:R-:W-:Y:S02]  /*2660*/  FSETP.GE.AND P3, PT, R28, 0.60000002384185791016, PT ;  /* 0x3f19999a1c00780b */ /* 0x000fe40003f66000 */
[--C-:B------:R-:W-:Y:S01]  /*2670*/  @P4 LOP3.LUT R22, R22, 0x80000000, R27.reuse, 0xf8, !PT ;  /* 0x8000000016164812 */ /* 0x100fe200078ef81b */
[----:B------:R-:W-:Y:S01]  /*2680*/  @!P4 FFMA.FTZ R22, R27, R0, R27 ;  /* 0x000000001b16c223 */ /* 0x000fe2000001001b */
[----:B---3--:R-:W-:Y:S01]  /*2690*/  FMUL R27, R8, R8 ;  /* 0x00000008081b7220 */ /* 0x008fe20000400000 */
[----:B------:R-:W-:-:S08]  /*26a0*/  FFMA R25, R25, 0.044714998453855514526, R6 ;  /* 0x3d37271319197823 */ /* 0x000fd00000000006 */
[----:B------:R-:W-:Y:S05]  /*26b0*/  @!P3 BRA `(.L_x_24) ;  /* 0x000000a00000b947 */ /* 0x000fea0003800000 */
[C---:B------:R-:W-:Y:S01]  /*26c0*/  FMUL R0, R28.reuse, 2.8853900432586669922 ;  /* 0x4038aa3b1c007820 */ /* 0x040fe20000400000 */
[----:B------:R-:W-:Y:S02]  /*26d0*/  MOV R23, 0x3f800000 ;  /* 0x3f80000000177802 */ /* 0x000fe40000000f00 */
[----:B------:R-:W-:-:S03]  /*26e0*/  FSETP.GE.AND P3, PT, R28, 9.010913848876953125, PT ;  /* 0x41102cb41c00780b */ /* 0x000fc60003f66000 */
[----:B------:R-:W0:Y:S02]  /*26f0*/  MUFU.EX2 R0, R0 ;  /* 0x0000000000007308 */ /* 0x000e240000000800 */
[----:B0-----:R-:W-:-:S06]  /*2700*/  FADD R24, R0, 1 ;  /* 0x3f80000000187421 */ /* 0x001fcc0000000000 */
[----:B------:R-:W0:Y:S02]  /*2710*/  MUFU.RCP R24, R24 ;  /* 0x0000001800187308 */ /* 0x000e240000001000 */
[----:B0-----:R-:W-:-:S05]  /*2720*/  FFMA.FTZ R23, R24, -2, R23 ;  /* 0xc000000018177823 */ /* 0x001fca0000010017 */
[----:B------:R-:W-:-:S04]  /*2730*/  FSEL R23, R23, 1, !P3 ;  /* 0x3f80000017177808 */ /* 0x000fc80005800000 */
[----:B------:R-:W-:Y:S01]  /*2740*/  LOP3.LUT R23, R23, 0x80000000, R29, 0xf8, !PT ;  /* 0x8000000017177812 */ /* 0x000fe200078ef81d */
[----:B------:R-:W-:Y:S05]  /*2750*/  BRA `(.L_x_25) ;  /* 0x0000007000007947 */ /* 0x000fea0003800000 */
.L_x_24:
[----:B------:R-:W-:Y:S01]  /*2760*/  IMAD.MOV.U32 R0, RZ, RZ, 0x3c80f082 ;  /* 0x3c80f082ff007424 */ /* 0x000fe200078e00ff */
[----:B------:R-:W-:-:S04]  /*2770*/  FMUL R23, R29, R29 ;  /* 0x0000001d1d177220 */ /* 0x000fc80000400000 */
[----:B------:R-:W-:-:S04]  /*2780*/  FFMA.FTZ R0, R23, R0, -0.052303962409496307373 ;  /* 0xbd563cae17007423 */ /* 0x000fc80000010000 */
[----:B------:R-:W-:-:S04]  /*2790*/  FFMA.FTZ R0, R23, R0, 0.1331529766321182251 ;  /* 0x3e08594117007423 */ /* 0x000fc80000010000 */
[----:B------:R-:W-:-:S04]  /*27a0*/  FFMA.FTZ R0, R23, R0, -0.33332768082618713379 ;  /* 0xbeaaa9ed17007423 */ /* 0x000fc80000010000 */
[----:B------:R-:W-:-:S04]  /*27b0*/  FFMA.FTZ R0, R23, R0, RZ ;  /* 0x0000000017007223 */ /* 0x000fc800000100ff */
[----:B------:R-:W-:Y:S02]  /*27c0*/  FFMA.FTZ R23, R29, R0, R29 ;  /* 0x000000001d177223 */ /* 0x000fe4000001001d */
.L_x_25:
[----:B------:R-:W-:Y:S05]  /*27d0*/  BSYNC B0 ;  /* 0x0000000000007941 */ /* 0x000fea0003800000 */
.L_x_23:
[----:B------:R-:W-:Y:S01]  /*27e0*/  FMUL R29, R25, 0.79788458347320556641 ;  /* 0x3f4c422a191d7820 */ /* 0x000fe20000400000 */
[----:B------:R-:W-:Y:S01]  /*27f0*/  BSSY B0, `(.L_x_26) ;  /* 0x0000018000007945 */ /* 0x000fe20003800000 */
[----:B------:R-:W-:Y:S01]  /*2800*/  FFMA R28, R26, 0.044714998453855514526, R7 ;  /* 0x3d3727131a1c7823 */ /* 0x000fe20000000007 */
[----:B------:R-:W-:Y:S01]  /*2810*/  FMUL R27, R27, R8 ;  /* 0x000000081b1b7220 */ /* 0x000fe20000400000 */
        /* <DEDUP_REMOVED lines=14> */
.L_x_27:
[----:B------:R-:W-:Y:S01]  /*2900*/  IMAD.MOV.U32 R0, RZ, RZ, 0x3c80f082 ;  /* 0x3c80f082ff007424 */ /* 0x000fe200078e00ff */
[----:B------:R-:W-:-:S04]  /*2910*/  FMUL R25, R29, R29 ;  /* 0x0000001d1d197220 */ /* 0x000fc80000400000 */
[----:B------:R-:W-:-:S04]  /*2920*/  FFMA.FTZ R0, R25, R0, -0.052303962409496307373 ;  /* 0xbd563cae19007423 */ /* 0x000fc80000010000 */
[----:B------:R-:W-:-:S04]  /*2930*/  FFMA.FTZ R0, R25, R0, 0.1331529766321182251 ;  /* 0x3e08594119007423 */ /* 0x000fc80000010000 */
[----:B------:R-:W-:-:S04]  /*2940*/  FFMA.FTZ R0, R25, R0, -0.33332768082618713379 ;  /* 0xbeaaa9ed19007423 */ /* 0x000fc80000010000 */
[----:B------:R-:W-:-:S04]  /*2950*/  FFMA.FTZ R0, R25, R0, RZ ;  /* 0x0000000019007223 */ /* 0x000fc800000100ff */
[----:B------:R-:W-:Y:S02]  /*2960*/  FFMA.FTZ R24, R29, R0, R29 ;  /* 0x000000001d187223 */ /* 0x000fe4000001001d */
.L_x_28:
[----:B------:R-:W-:Y:S05]  /*2970*/  BSYNC B0 ;  /* 0x0000000000007941 */ /* 0x000fea0003800000 */
.L_x_26:
        /* <DEDUP_REMOVED lines=18> */
.L_x_30:
[----:B------:R-:W-:Y:S01]  /*2aa0*/  MOV R0, 0x3c80f082 ;  /* 0x3c80f08200007802 */ /* 0x000fe20000000f00 */
[----:B------:R-:W-:-:S04]  /*2ab0*/  FMUL R25, R30, R30 ;  /* 0x0000001e1e197220 */ /* 0x000fc80000400000 */
[----:B------:R-:W-:-:S04]  /*2ac0*/  FFMA.FTZ R0, R25, R0, -0.052303962409496307373 ;  /* 0xbd563cae19007423 */ /* 0x000fc80000010000 */
[----:B------:R-:W-:-:S04]  /*2ad0*/  FFMA.FTZ R0, R25, R0, 0.1331529766321182251 ;  /* 0x3e08594119007423 */ /* 0x000fc80000010000 */
[----:B------:R-:W-:-:S04]  /*2ae0*/  FFMA.FTZ R0, R25, R0, -0.33332768082618713379 ;  /* 0xbeaaa9ed19007423 */ /* 0x000fc80000010000 */
[----:B------:R-:W-:-:S04]  /*2af0*/  FFMA.FTZ R0, R25, R0, RZ ;  /* 0x0000000019007223 */ /* 0x000fc800000100ff */
[----:B------:R-:W-:Y:S02]  /*2b00*/  FFMA.FTZ R25, R30, R0, R30 ;  /* 0x000000001e197223 */ /* 0x000fe4000001001e */
.L_x_31:
[----:B------:R-:W-:Y:S05]  /*2b10*/  BSYNC B0 ;  /* 0x0000000000007941 */ /* 0x000fea0003800000 */
.L_x_29:
        /* <DEDUP_REMOVED lines=18> */
.L_x_33:
[----:B------:R-:W-:Y:S01]  /*2c40*/  IMAD.MOV.U32 R0, RZ, RZ, 0x3c80f082 ;  /* 0x3c80f082ff007424 */ /* 0x000fe200078e00ff */
[----:B------:R-:W-:-:S04]  /*2c50*/  FMUL R27, R31, R31 ;  /* 0x0000001f1f1b7220 */ /* 0x000fc80000400000 */
[----:B------:R-:W-:-:S04]  /*2c60*/  FFMA.FTZ R0, R27, R0, -0.052303962409496307373 ;  /* 0xbd563cae1b007423 */ /* 0x000fc80000010000 */
[----:B------:R-:W-:-:S04]  /*2c70*/  FFMA.FTZ R0, R27, R0, 0.1331529766321182251 ;  /* 0x3e0859411b007423 */ /* 0x000fc80000010000 */
[----:B------:R-:W-:-:S04]  /*2c80*/  FFMA.FTZ R0, R27, R0, -0.33332768082618713379 ;  /* 0xbeaaa9ed1b007423 */ /* 0x000fc80000010000 */
[----:B------:R-:W-:-:S04]  /*2c90*/  FFMA.FTZ R0, R27, R0, RZ ;  /* 0x000000001b007223 */ /* 0x000fc800000100ff */
[----:B------:R-:W-:Y:S02]  /*2ca0*/  FFMA.FTZ R26, R31, R0, R31 ;  /* 0x000000001f1a7223 */ /* 0x000fe4000001001f */
.L_x_34:
[----:B------:R-:W-:Y:S05]  /*2cb0*/  BSYNC B0 ;  /* 0x0000000000007941 */ /* 0x000fea0003800000 */
.L_x_32:
        /* <DEDUP_REMOVED lines=17> */
.L_x_36:
[----:B------:R-:W-:Y:S01]  /*2dd0*/  IMAD.MOV.U32 R0, RZ, RZ, 0x3c80f082 ;  /* 0x3c80f082ff007424 */ /* 0x000fe200078e00ff */
[----:B------:R-:W-:-:S04]  /*2de0*/  FMUL R27, R31, R31 ;  /* 0x0000001f1f1b7220 */ /* 0x000fc80000400000 */
[----:B------:R-:W-:-:S04]  /*2df0*/  FFMA.FTZ R0, R27, R0, -0.052303962409496307373 ;  /* 0xbd563cae1b007423 */ /* 0x000fc80000010000 */
[----:B------:R-:W-:-:S04]  /*2e00*/  FFMA.FTZ R0, R27, R0, 0.1331529766321182251 ;  /* 0x3e0859411b007423 */ /* 0x000fc80000010000 */
[----:B------:R-:W-:-:S04]  /*2e10*/  FFMA.FTZ R0, R27, R0, -0.33332768082618713379 ;  /* 0xbeaaa9ed1b007423 */ /* 0x000fc80000010000 */
[----:B------:R-:W-:-:S04]  /*2e20*/  FFMA.FTZ R0, R27, R0, RZ ;  /* 0x000000001b007223 */ /* 0x000fc800000100ff */
[----:B------:R-:W-:Y:S02]  /*2e30*/  FFMA.FTZ R27, R31, R0, R31 ;  /* 0x000000001f1b7223 */ /* 0x000fe4000001001f */
.L_x_37:
[----:B------:R-:W-:Y:S05]  /*2e40*/  BSYNC B0 ;  /* 0x0000000000007941 */ /* 0x000fea0003800000 */
.L_x_35:
[----:B------:R-:W-:Y:S01]  /*2e50*/  FMUL R33, R29, 0.79788458347320556641 ;  /* 0x3f4c422a1d217820 */ /* 0x000fe20000400000 */
[----:B------:R-:W-:Y:S01]  /*2e60*/  BSSY B0, `(.L_x_38) ;  /* 0x0000016000007945 */ /* 0x000fe20003800000 */
[----:B------:R-:W-:Y:S02]  /*2e70*/  FFMA R31, R30, 0.044714998453855514526, R11 ;  /* 0x3d3727131e1f7823 */ /* 0x000fe4000000000b */
[----:B------:R-:W-:-:S05]  /*2e80*/  FADD.FTZ R32, |R33|, -RZ ;  /* 0x800000ff21207221 */ /* 0x000fca0000010200 */
[----:B------:R-:W-:-:S13]  /*2e90*/  FSETP.GE.AND P3, PT, R32, 0.60000002384185791016, PT ;  /* 0x3f19999a2000780b */ /* 0x000fda0003f66000 */
        /* <DEDUP_REMOVED lines=11> */
.L_x_39:
[----:B------:R-:W-:Y:S01]  /*2f50*/  IMAD.MOV.U32 R0, RZ, RZ, 0x3c80f082 ;  /* 0x3c80f082ff007424 */ /* 0x000fe200078e00ff */
[----:B------:R-:W-:-:S04]  /*2f60*/  FMUL R29, R33, R33 ;  /* 0x00000021211d7220 */ /* 0x000fc80000400000 */
[----:B------:R-:W-:-:S04]  /*2f70*/  FFMA.FTZ R0, R29, R0, -0.052303962409496307373 ;  /* 0xbd563cae1d007423 */ /* 0x000fc80000010000 */
[----:B------:R-:W-:-:S04]  /*2f80*/  FFMA.FTZ R0, R29, R0, 0.1331529766321182251 ;  /* 0x3e0859411d007423 */ /* 0x000fc80000010000 */
[----:B------:R-:W-:-:S04]  /*2f90*/  FFMA.FTZ R0, R29, R0, -0.33332768082618713379 ;  /* 0xbeaaa9ed1d007423 */ /* 0x000fc80000010000 */
[----:B------:R-:W-:-:S04]  /*2fa0*/  FFMA.FTZ R0, R29, R0, RZ ;  /* 0x000000001d007223 */ /* 0x000fc800000100ff */
[----:B------:R-:W-:Y:S02]  /*2fb0*/  FFMA.FTZ R28, R33, R0, R33 ;  /* 0x00000000211c7223 */ /* 0x000fe40000010021 */
.L_x_40:
[----:B------:R-:W-:Y:S05]  /*2fc0*/  BSYNC B0 ;  /* 0x0000000000007941 */ /* 0x000fea0003800000 */
.L_x_38:
[----:B------:R-:W-:Y:S01]  /*2fd0*/  FMUL R41, R31, 0.79788458347320556641 ;  /* 0x3f4c422a1f297820 */ /* 0x000fe20000400000 */
[----:B------:R-:W-:Y:S01]  /*2fe0*/  FMUL R30, R4, 0.5 ;  /* 0x3f000000041e7820 */ /* 0x000fe20000400000 */
[----:B------:R-:W-:Y:S01]  /*2ff0*/  FMUL R4, R5, 0.5 ;  /* 0x3f00000005047820 */ /* 0x000fe20000400000 */
[C---:B-----5:R-:W-:Y:S01]  /*3000*/  PRMT R0, R12.reuse, 0x7632, R0 ;  /* 0x000076320c007816 */ /* 0x060fe20000000000 */
[----:B------:R-:W-:Y:S01]  /*3010*/  FADD.FTZ R32, |R41|, -RZ ;  /* 0x800000ff29207221 */ /* 0x000fe20000010200 */
[----:B------:R-:W-:Y:S01]  /*3020*/  IMAD.U32 R33, R12, 0x10000, RZ ;  /* 0x000100000c217824 */ /* 0x000fe200078e00ff */
[C---:B------:R-:W-:Y:S01]  /*3030*/  PRMT R5, R13.reuse, 0x7632, R5 ;  /* 0x000076320d057816 */ /* 0x040fe20000000005 */
[----:B------:R-:W-:Y:S01]  /*3040*/  BSSY B0, `(.L_x_41) ;  /* 0x0000023000007945 */ /* 0x000fe20003800000 */
[----:B------:R-:W-:Y:S01]  /*3050*/  PRMT R29, R14, 0x7632, R29 ;  /* 0x000076320e1d7816 */ /* 0x000fe2000000001d */
[----:B------:R-:W-:Y:S01]  /*3060*/  IMAD.U32 R37, R13, 0x10000, RZ ;  /* 0x000100000d257824 */ /* 0x000fe200078e00ff */
[----:B------:R-:W-:Y:S01]  /*3070*/  FSETP.GE.AND P3, PT, R32, 0.60000002384185791016, PT ;  /* 0x3f19999a2000780b */ /* 0x000fe20003f66000 */
[----:B------:R-:W-:Y:S01]  /*3080*/  IMAD.U32 R39, R5, 0x10000, RZ ;  /* 0x0001000005277824 */ /* 0x000fe200078e00ff */
[----:B------:R-:W-:Y:S01]  /*3090*/  PRMT R12, R15, 0x7632, R12 ;  /* 0x000076320f0c7816 */ /* 0x000fe2000000000c */
[----:B------:R-:W-:Y:S01]  /*30a0*/  FMUL R6, R6, 0.5 ;  /* 0x3f00000006067820 */ /* 0x000fe20000400000 */
[----:B------:R-:W-:Y:S01]  /*30b0*/  FMUL R7, R7, 0.5 ;  /* 0x3f00000007077820 */ /* 0x000fe20000400000 */
[----:B------:R-:W-:Y:S01]  /*30c0*/  FMUL R8, R8, 0.5 ;  /* 0x3f00000008087820 */ /* 0x000fe20000400000 */
[----:B------:R-:W-:Y:S01]  /*30d0*/  FMUL R9, R9, 0.5 ;  /* 0x3f00000009097820 */ /* 0x000fe20000400000 */
[----:B------:R-:W-:Y:S01]  /*30e0*/  FMUL R10, R10, 0.5 ;  /* 0x3f0000000a0a7820 */ /* 0x000fe20000400000 */
[----:B------:R-:W-:Y:S01]  /*30f0*/  FMUL R11, R11, 0.5 ;  /* 0x3f0000000b0b7820 */ /* 0x000fe20000400000 */
[----:B------:R-:W-:Y:S01]  /*3100*/  IMAD.U32 R13, R14, 0x10000, RZ ;  /* 0x000100000e0d7824 */ /* 0x000fe200078e00ff */
[----:B------:R-:W-:Y:S01]  /*3110*/  SHF.L.U32 R15, R15, 0x10, RZ ;  /* 0x000000100f0f7819 */ /* 0x000fe200000006ff */
[----:B------:R-:W-:-:S02]  /*3120*/  IMAD.U32 R35, R0, 0x10000, RZ ;  /* 0x0001000000237824 */ /* 0x000fc400078e00ff */
[----:B------:R-:W-:Y:S02]  /*3130*/  IMAD.U32 R29, R29, 0x10000, RZ ;  /* 0x000100001d1d7824 */ /* 0x000fe400078e00ff */
[----:B------:R-:W-:Y:S01]  /*3140*/  IMAD.U32 R5, R12, 0x10000, RZ ;  /* 0x000100000c057824 */ /* 0x000fe200078e00ff */
        /* <DEDUP_REMOVED lines=11> */
.L_x_42:
[----:B------:R-:W-:Y:S01]  /*3200*/  IMAD.MOV.U32 R0, RZ, RZ, 0x3c80f082 ;  /* 0x3c80f082ff007424 */ /* 0x000fe200078e00ff */
[----:B------:R-:W-:-:S04]  /*3210*/  FMUL R31, R41, R41 ;  /* 0x00000029291f7220 */ /* 0x000fc80000400000 */
[----:B------:R-:W-:-:S04]  /*3220*/  FFMA.FTZ R0, R31, R0, -0.052303962409496307373 ;  /* 0xbd563cae1f007423 */ /* 0x000fc80000010000 */
[----:B------:R-:W-:-:S04]  /*3230*/  FFMA.FTZ R0, R31, R0, 0.1331529766321182251 ;  /* 0x3e0859411f007423 */ /* 0x000fc80000010000 */
[----:B------:R-:W-:-:S04]  /*3240*/  FFMA.FTZ R0, R31, R0, -0.33332768082618713379 ;  /* 0xbeaaa9ed1f007423 */ /* 0x000fc80000010000 */
[----:B------:R-:W-:-:S04]  /*3250*/  FFMA.FTZ R0, R31, R0, RZ ;  /* 0x000000001f007223 */ /* 0x000fc800000100ff */
[----:B------:R-:W-:Y:S02]  /*3260*/  FFMA.FTZ R0, R0, R41, R41 ;  /* 0x0000002900007223 */ /* 0x000fe40000010029 */
.L_x_43:
[----:B------:R-:W-:Y:S05]  /*3270*/  BSYNC B0 ;  /* 0x0000000000007941 */ /* 0x000fea0003800000 */
.L_x_41:
[----:B------:R-:W-:Y:S01]  /*3280*/  FADD R23, R23, 1 ;  /* 0x3f80000017177421 */ /* 0x000fe20000000000 */
[----:B------:R-:W-:Y:S01]  /*3290*/  FADD R31, R22, 1 ;  /* 0x3f800000161f7421 */ /* 0x000fe20000000000 */
[----:B------:R-:W-:Y:S02]  /*32a0*/  FADD R0, R0, 1 ;  /* 0x3f80000000007421 */ /* 0x000fe40000000000 */
[----:B------:R-:W-:Y:S01]  /*32b0*/  @P1 FMUL R35, R23, R4 ;  /* 0x0000000417231220 */ /* 0x000fe20000400000 */
[----:B------:R-:W-:Y:S01]  /*32c0*/  FADD R4, R25, 1 ;  /* 0x3f80000019047421 */ /* 0x000fe20000000000 */
[----:B------:R-:W-:Y:S01]  /*32d0*/  FADD R23, R24, 1 ;  /* 0x3f80000018177421 */ /* 0x000fe20000000000 */
[----:B------:R-:W-:Y:S01]  /*32e0*/  @P1 FMUL R33, R31, R30 ;  /* 0x0000001e1f211220 */ /* 0x000fe20000400000 */
[----:B------:R-:W-:Y:S01]  /*32f0*/  FMUL R14, R16, R35 ;  /* 0x00000023100e7220 */ /* 0x000fe20000400000 */
[----:B------:R-:W-:Y:S01]  /*3300*/  @P1 FMUL R39, R4, R7 ;  /* 0x0000000704271220 */ /* 0x000fe20000400000 */
[----:B------:R-:W-:Y:S01]  /*3310*/  @P1 FMUL R37, R23, R6 ;  /* 0x0000000617251220 */ /* 0x000fe20000400000 */
[----:B------:R-:W-:Y:S01]  /*3320*/  FMUL R12, R16, R33 ;  /* 0x00000021100c7220 */ /* 0x000fe20000400000 */
[----:B------:R-:W-:Y:S01]  /*3330*/  FADD R7, R26, 1 ;  /* 0x3f8000001a077421 */ /* 0x000fe20000000000 */
[C---:B------:R-:W-:Y:S01]  /*3340*/  FMUL R22, R16.reuse, R39 ;  /* 0x0000002710167220 */ /* 0x040fe20000400000 */
[----:B------:R-:W-:Y:S01]  /*3350*/  FMUL R6, R16, R37 ;  /* 0x0000002510067220 */ /* 0x000fe20000400000 */
[----:B------:R-:W0:Y:S01]  /*3360*/  FRND R14, R14 ;  /* 0x0000000e000e7307 */ /* 0x000e220000201000 */
[----:B------:R-:W-:Y:S01]  /*3370*/  @P1 FMUL R5, R0, R11 ;  /* 0x0000000b00051220 */ /* 0x000fe20000400000 */
[----:B------:R-:W-:Y:S01]  /*3380*/  @P1 FMUL R13, R7, R8 ;  /* 0x00000008070d1220 */ /* 0x000fe20000400000 */
[----:B------:R-:W-:Y:S01]  /*3390*/  FADD R4, R27, 1 ;  /* 0x3f8000001b047421 */ /* 0x000fe20000000000 */
[----:B------:R-:W-:Y:S01]  /*33a0*/  FADD R7, R28, 1 ;  /* 0x3f8000001c077421 */ /* 0x000fe20000000000 */
[C---:B------:R-:W-:Y:S01]  /*33b0*/  FMUL R5, R16.reuse, R5 ;  /* 0x0000000510057220 */ /* 0x040fe20000400000 */
[----:B------:R-:W-:Y:S01]  /*33c0*/  FMUL R13, R16, R13 ;  /* 0x0000000d100d7220 */ /* 0x000fe20000400000 */
[----:B------:R-:W-:Y:S01]  /*33d0*/  @P1 FMUL R29, R4, R9 ;  /* 0x00000009041d1220 */ /* 0x000fe20000400000 */
[----:B------:R-:W1:Y:S01]  /*33e0*/  FRND R22, R22 ;  /* 0x0000001600167307 */ /* 0x000e620000201000 */
[----:B------:R-:W-:-:S02]  /*33f0*/  @P1 FMUL R15, R7, R10 ;  /* 0x0000000a070f1220 */ /* 0x000fc40000400000 */
[C---:B------:R-:W-:Y:S02]  /*3400*/  FMUL R29, R16.reuse, R29 ;  /* 0x0000001d101d7220 */ /* 0x040fe40000400000 */
[----:B------:R-:W-:-:S03]  /*3410*/  FMUL R15, R16, R15 ;  /* 0x0000000f100f7220 */ /* 0x000fc60000400000 */
[----:B------:R-:W2:Y:S01]  /*3420*/  FRND R6, R6 ;  /* 0x0000000600067307 */ /* 0x000ea20000201000 */
[----:B0-----:R-:W-:-:S07]  /*3430*/  FSETP.GT.AND P4, PT, R14, -127, PT ;  /* 0xc2fe00000e00780b */ /* 0x001fce0003f84000 */
[----:B------:R-:W0:Y:S01]  /*3440*/  FRND R12, R12 ;  /* 0x0000000c000c7307 */ /* 0x000e220000201000 */
[C---:B-1----:R-:W-:Y:S02]  /*3450*/  FSETP.GT.AND P3, PT, R22.reuse, -127, PT ;  /* 0xc2fe00001600780b */ /* 0x042fe40003f64000 */
[----:B------:R-:W-:Y:S02]  /*3460*/  FSETP.NAN.AND P5, PT, R22, R22, PT ;  /* 0x000000161600720b */ /* 0x000fe40003fa8000 */
[----:B--2---:R-:W-:-:S03]  /*3470*/  FSETP.GT.AND P1, PT, R6, -127, PT ;  /* 0xc2fe00000600780b */ /* 0x004fc60003f24000 */
[----:B------:R-:W1:Y:S06]  /*3480*/  FRND R5, R5 ;  /* 0x0000000500057307 */ /* 0x000e6c0000201000 */
[----:B------:R-:W-:Y:S02]  /*3490*/  @!P3 FSEL R22, R22, -127, P5 ;  /* 0xc2fe00001616b808 */ /* 0x000fe40002800000 */
[----:B------:R-:W-:Y:S01]  /*34a0*/  FSETP.NAN.AND P5, PT, R6, R6, PT ;  /* 0x000000060600720b */ /* 0x000fe20003fa8000 */
[----:B------:R-:W2:Y:S01]  /*34b0*/  FRND R15, R15 ;  /* 0x0000000f000f7307 */ /* 0x000ea20000201000 */
[----:B0-----:R-:W-:-:S02]  /*34c0*/  FSETP.GT.AND P3, PT, R12, -127, PT ;  /* 0xc2fe00000c00780b */ /* 0x001fc40003f64000 */
[----:B------:R-:W-:Y:S02]  /*34d0*/  @!P1 FSEL R6, R6, -127, P5 ;  /* 0xc2fe000006069808 */ /* 0x000fe40002800000 */
[----:B------:R-:W-:-:S03]  /*34e0*/  FSETP.NAN.AND P5, PT, R14, R14, PT ;  /* 0x0000000e0e00720b */ /* 0x000fc60003fa8000 */
[----:B------:R-:W0:Y:S01]  /*34f0*/  FRND R29, R29 ;  /* 0x0000001d001d7307 */ /* 0x000e220000201000 */
[----:B-1----:R-:W-:Y:S02]  /*3500*/  FSETP.GT.AND P1, PT, R5, -127, PT ;  /* 0xc2fe00000500780b */ /* 0x002fe40003f24000 */
[----:B------:R-:W-:Y:S02]  /*3510*/  @!P4 FSEL R14, R14, -127, P5 ;  /* 0xc2fe00000e0ec808 */ /* 0x000fe40002800000 */
[----:B------:R-:W-:-:S03]  /*3520*/  FSETP.NAN.AND P4, PT, R12, R12, PT ;  /* 0x0000000c0c00720b */ /* 0x000fc60003f88000 */
[----:B------:R-:W1:Y:S01]  /*3530*/  F2I.S16.TRUNC.NTZ R7, R22 ;  /* 0x0000001600077305 */ /* 0x000e62000020e900 */
[----:B------:R-:W-:Y:S02]  /*3540*/  @!P3 FSEL R12, R12, -127, P4 ;  /* 0xc2fe00000c0cb808 */ /* 0x000fe40002000000 */
[----:B------:R-:W-:Y:S02]  /*3550*/  FSETP.GEU.AND P3, PT, R22, 127, PT ;  /* 0x42fe00001600780b */ /* 0x000fe40003f6e000 */
[----:B--2---:R-:W-:Y:S02]  /*3560*/  FSETP.GT.AND P5, PT, R15, -127, PT ;  /* 0xc2fe00000f00780b */ /* 0x004fe40003fa4000 */
[----:B------:R-:W-:Y:S01]  /*3570*/  FSETP.NAN.AND P4, PT, R5, R5, PT ;  /* 0x000000050500720b */ /* 0x000fe20003f88000 */
[----:B------:R-:W2:Y:S01]  /*3580*/  FRND R13, R13 ;  /* 0x0000000d000d7307 */ /* 0x000ea20000201000 */
[----:B------:R-:W-:Y:S02]  /*3590*/  FSETP.NAN.AND P6, PT, R15, R15, PT ;  /* 0x0000000f0f00720b */ /* 0x000fe40003fc8000 */
[----:B------:R-:W-:-:S02]  /*35a0*/  @!P1 FSEL R5, R5, -127, P4 ;  /* 0xc2fe000005059808 */ /* 0x000fc40002000000 */
[----:B0-----:R-:W-:Y:S02]  /*35b0*/  FSETP.GT.AND P1, PT, R29, -127, PT ;  /* 0xc2fe00001d00780b */ /* 0x001fe40003f24000 */
[----:B------:R-:W-:Y:S01]  /*35c0*/  FSETP.NAN.AND P4, PT, R22, R22, PT ;  /* 0x000000161600720b */ /* 0x000fe20003f88000 */
[----:B------:R-:W0:Y:S01]  /*35d0*/  F2I.S16.TRUNC.NTZ R8, R6 ;  /* 0x0000000600087305 */ /* 0x000e22000020e900 */
[----:B-1----:R-:W-:Y:S02]  /*35e0*/  LOP3.LUT R7, R7, 0xffff, RZ, 0xc0, !PT ;  /* 0x0000ffff07077812 */ /* 0x002fe400078ec0ff */
[----:B------:R-:W-:Y:S02]  /*35f0*/  @!P5 FSEL R15, R15, -127, P6 ;  /* 0xc2fe00000f0fd808 */ /* 0x000fe40003000000 */
[----:B------:R-:W-:Y:S02]  /*3600*/  @P3 SEL R7, R7, 0x7f, P4 ;  /* 0x0000007f07073807 */ /* 0x000fe40002000000 */
[----:B------:R-:W-:Y:S01]  /*3610*/  FSETP.GEU.AND P4, PT, R6, 127, PT ;  /* 0x42fe00000600780b */ /* 0x000fe20003f8e000 */
[----:B------:R-:W1:Y:S01]  /*3620*/  F2I.S16.TRUNC.NTZ R0, R14 ;  /* 0x0000000e00007305 */ /* 0x000e62000020e900 */
[----:B--2---:R-:W-:-:S02]  /*3630*/  FSETP.GT.AND P5, PT, R13, -127, PT ;  /* 0xc2fe00000d00780b */ /* 0x004fc40003fa4000 */
[----:B------:R-:W-:Y:S02]  /*3640*/  FSETP.NAN.AND P3, PT, R29, R29, PT ;  /* 0x0000001d1d00720b */ /* 0x000fe40003f68000 */
[----:B------:R-:W-:Y:S02]  /*3650*/  FSETP.NAN.AND P6, PT, R13, R13, PT ;  /* 0x0000000d0d00720b */ /* 0x000fe40003fc8000 */
[----:B------:R-:W-:Y:S01]  /*3660*/  @!P1 FSEL R29, R29, -127, P3 ;  /* 0xc2fe00001d1d9808 */ /* 0x000fe20001800000 */
[----:B------:R-:W2:Y:S01]  /*3670*/  F2I.S16.TRUNC.NTZ R4, R12 ;  /* 0x0000000c00047305 */ /* 0x000ea2000020e900 */
[----:B------:R-:W-:Y:S02]  /*3680*/  FSETP.GEU.AND P1, PT, R14, 127, PT ;  /* 0x42fe00000e00780b */ /* 0x000fe40003f2e000 */
[----:B------:R-:W-:Y:S02]  /*3690*/  FSETP.NAN.AND P3, PT, R6, R6, PT ;  /* 0x000000060600720b */ /* 0x000fe40003f68000 */
[----:B0-----:R-:W-:-:S02]  /*36a0*/  LOP3.LUT R8, R8, 0xffff, RZ, 0xc0, !PT ;  /* 0x0000ffff08087812 */ /* 0x001fc400078ec0ff */
[----:B------:R-:W-:Y:S01]  /*36b0*/  @!P5 FSEL R13, R13, -127, P6 ;  /* 0xc2fe00000d0dd808 */ /* 0x000fe20003000000 */
[----:B------:R-:W0:Y:S01]  /*36c0*/  F2I.S16.TRUNC.NTZ R10, R5 ;  /* 0x00000005000a7305 */ /* 0x000e22000020e900 */
[----:B------:R-:W-:Y:S02]  /*36d0*/  @P4 SEL R8, R8, 0x7f, P3 ;  /* 0x0000007f08084807 */ /* 0x000fe40001800000 */
[----:B------:R-:W-:Y:S02]  /*36e0*/  FSETP.GEU.AND P4, PT, R12, 127, PT ;  /* 0x42fe00000c00780b */ /* 0x000fe40003f8e000 */
[----:B------:R-:W-:Y:S02]  /*36f0*/  FSETP.GEU.AND P3, PT, R5, 127, PT ;  /* 0x42fe00000500780b */ /* 0x000fe40003f6e000 */
[----:B------:R-:W-:Y:S01]  /*3700*/  FSETP.NAN.AND P5, PT, R14, R14, PT ;  /* 0x0000000e0e00720b */ /* 0x000fe20003fa8000 */
[----:B------:R-:W3:Y:S01]  /*3710*/  F2I.S16.TRUNC.NTZ R11, R15 ;  /* 0x0000000f000b7305 */ /* 0x000ee2000020e900 */
[----:B-1----:R-:W-:-:S02]  /*3720*/  LOP3.LUT R0, R0, 0xffff, RZ, 0xc0, !PT ;  /* 0x0000ffff00007812 */ /* 0x002fc400078ec0ff */
[----:B--2---:R-:W-:Y:S02]  /*3730*/  LOP3.LUT R9, R4, 0xffff, RZ, 0xc0, !PT ;  /* 0x0000ffff04097812 */ /* 0x004fe400078ec0ff */
[----:B------:R-:W-:Y:S02]  /*3740*/  @P1 SEL R0, R0, 0x7f, P5 ;  /* 0x0000007f00001807 */ /* 0x000fe40002800000 */
[----:B------:R-:W-:Y:S01]  /*3750*/  FSETP.GEU.AND P1, PT, R15, 127, PT ;  /* 0x42fe00000f00780b */ /* 0x000fe20003f2e000 */
[----:B------:R-:W1:Y:S01]  /*3760*/  F2I.S16.TRUNC.NTZ R6, R29 ;  /* 0x0000001d00067305 */ /* 0x000e62000020e900 */
[----:B------:R-:W-:Y:S02]  /*3770*/  FSETP.NAN.AND P6, PT, R12, R12, PT ;  /* 0x0000000c0c00720b */ /* 0x000fe40003fc8000 */
[----:B------:R-:W-:Y:S02]  /*3780*/  FSETP.NAN.AND P5, PT, R5, R5, PT ;  /* 0x000000050500720b */ /* 0x000fe40003fa8000 */
[----:B0-----:R-:W-:-:S02]  /*3790*/  LOP3.LUT R10, R10, 0xffff, RZ, 0xc0, !PT ;  /* 0x0000ffff0a0a7812 */ /* 0x001fc400078ec0ff */
[----:B------:R-:W-:Y:S01]  /*37a0*/  @P4 SEL R9, R9, 0x7f, P6 ;  /* 0x0000007f09094807 */ /* 0x000fe20003000000 */
[----:B------:R-:W0:Y:S01]  /*37b0*/  F2I.S16.TRUNC.NTZ R4, R13 ;  /* 0x0000000d00047305 */ /* 0x000e22000020e900 */
[----:B------:R-:W-:Y:S02]  /*37c0*/  @P3 SEL R10, R10, 0x7f, P5 ;  /* 0x0000007f0a0a3807 */ /* 0x000fe40002800000 */
[----:B------:R-:W-:Y:S02]  /*37d0*/  FSETP.GEU.AND P4, PT, R29, 127, PT ;  /* 0x42fe00001d00780b */ /* 0x000fe40003f8e000 */
[----:B------:R-:W-:Y:S02]  /*37e0*/  FSETP.GEU.AND P3, PT, R13, 127, PT ;  /* 0x42fe00000d00780b */ /* 0x000fe40003f6e000 */
[----:B------:R-:W-:Y:S02]  /*37f0*/  FSETP.NAN.AND P6, PT, R15, R15, PT ;  /* 0x0000000f0f00720b */ /* 0x000fe40003fc8000 */
[----:B---3--:R-:W-:-:S02]  /*3800*/  LOP3.LUT R11, R11, 0xffff, RZ, 0xc0, !PT ;  /* 0x0000ffff0b0b7812 */ /* 0x008fc400078ec0ff */
[----:B------:R-:W-:Y:S02]  /*3810*/  FSETP.NAN.AND P5, PT, R29, R29, PT ;  /* 0x0000001d1d00720b */ /* 0x000fe40003fa8000 */
[----:B------:R-:W-:Y:S02]  /*3820*/  @P1 SEL R11, R11, 0x7f, P6 ;  /* 0x0000007f0b0b1807 */ /* 0x000fe40003000000 */
[----:B------:R-:W-:Y:S02]  /*3830*/  IADD3 R21, P1, R21, 0x1000, RZ ;  /* 0x0000100015157810 */ /* 0x000fe40007f3e0ff */
[----:B------:R-:W-:Y:S02]  /*3840*/  FSETP.NAN.AND P6, PT, R13, R13, PT ;  /* 0x0000000d0d00720b */ /* 0x000fe40003fc8000 */
[----:B-1----:R-:W-:Y:S01]  /*3850*/  LOP3.LUT R6, R6, 0xffff, RZ, 0xc0, !PT ;  /* 0x0000ffff06067812 */ /* 0x002fe200078ec0ff */
[----:B------:R-:W-:Y:S01]  /*3860*/  IMAD.IADD R12, R17, 0x1, R21 ;  /* 0x00000001110c7824 */ /* 0x000fe200078e0215 */
[----:B0-----:R-:W-:Y:S01]  /*3870*/  LOP3.LUT R5, R4, 0xffff, RZ, 0xc0, !PT ;  /* 0x0000ffff04057812 */ /* 0x001fe200078ec0ff */
[----:B------:R-:W-:Y:S01]  /*3880*/  IMAD.X R19, RZ, RZ, R19, P1 ;  /* 0x000000ffff137224 */ /* 0x000fe200008e0613 */
[----:B------:R-:W-:-:S02]  /*3890*/  @P4 SEL R6, R6, 0x7f, P5 ;  /* 0x0000007f06064807 */ /* 0x000fc40002800000 */
[----:B------:R-:W-:Y:S02]  /*38a0*/  @P3 SEL R5, R5, 0x7f, P6 ;  /* 0x0000007f05053807 */ /* 0x000fe40003000000 */
[----:B------:R-:W-:Y:S02]  /*38b0*/  PRMT R0, R9, 0x3340, R0 ;  /* 0x0000334009007816 */ /* 0x000fe40000000000 */
[----:B------:R-:W-:Y:S02]  /*38c0*/  PRMT R7, R8, 0x3340, R7 ;  /* 0x0000334008077816 */ /* 0x000fe40000000007 */
[----:B------:R-:W-:Y:S02]  /*38d0*/  PRMT R10, R11, 0x3340, R10 ;  /* 0x000033400b0a7816 */ /* 0x000fe4000000000a */
[----:B------:R-:W-:Y:S02]  /*38e0*/  IADD3 R4, P3, R12, c[0x0][0x180], RZ ;  /* 0x000060000c047a10 */ /* 0x000fe40007f7e0ff */
[----:B------:R-:W-:-:S02]  /*38f0*/  PRMT R9, R5, 0x3340, R6 ;  /* 0x0000334005097816 */ /* 0x000fc40000000006 */
[----:B------:R-:W-:Y:S02]  /*3900*/  PRMT R8, R0, 0x5410, R7 ;  /* 0x0000541000087816 */ /* 0x000fe40000000007 */
[----:B------:R-:W-:Y:S02]  /*3910*/  LEA.HI.X.SX32 R5, R12, c[0x0][0x184], 0x1, P3 ;  /* 0x000061000c057a11 */ /* 0x000fe400018f0eff */
[----:B------:R-:W-:-:S05]  /*3920*/  PRMT R9, R9, 0x5410, R10 ;  /* 0x0000541009097816 */ /* 0x000fca000000000a */
[----:B------:R0:W-:Y:S01]  /*3930*/  @P0 STG.E.64 [R4.64], R8 ;  /* 0x0000000804000986 */ /* 0x0001e2000c101b04 */
[----:B------:R-:W-:-:S04]  /*3940*/  ISETP.GE.U32.AND P0, PT, R21, 0x2c00, PT ;  /* 0x00002c001500780c */ /* 0x000fc80003f06070 */
[----:B------:R-:W-:-:S13]  /*3950*/  ISETP.GE.U32.AND.EX P0, PT, R19, RZ, PT, P0 ;  /* 0x000000ff1300720c */ /* 0x000fda0003f06100 */
[----:B------:R-:W-:Y:S05]  /*3960*/  @P0 EXIT ;  /* 0x000000000000094d */ /* 0x000fea0003800000 */
[----:B0-----:R-:W-:Y:S05]  /*3970*/  BRA `(.L_x_44) ;  /* 0xffffe95000007947 */ /* 0x001fea000383ffff */
.L_x_45:
[----:B------:R-:W-:-:S00]  /*3980*/  BRA `(.L_x_45) ;  /* 0xfffffff000007947 */ /* 0x000fc0000383ffff */
[----:B------:R-:W-:-:S00]  /*3990*/  NOP ;  /* 0x0000000000007918 */ /* 0x000fc00000000000 */
        /* <DEDUP_REMOVED lines=14> */
.L_x_46:


//--------------------- .nv.global.init           --------------------------
	.section	.nv.global.init,"aw",@progbits
.nv.global.init:
	.type		_$_str,@object
	.size		_$_str,(.L_0 - _$_str)
_$_str:
        /*0000*/ 	.byte	0x5f, 0x5f, 0x43, 0x55, 0x44, 0x41, 0x5f, 0x46, 0x54, 0x5a, 0x00
.L_0:


//--------------------- .nv.shared.triton_red_fused__to_copy_add_amax_amin_cat_clamp_mul_reciprocal_7 --------------------------
	.section	.nv.shared.triton_red_fused__to_copy_add_amax_amin_cat_clamp_mul_reciprocal_7,"aw",@nobits
	.sectionflags	@""
	.align	16
